//
// Generated by NVIDIA NVVM Compiler
//
// Compiler Build ID: CL-36424714
// Cuda compilation tools, release 13.0, V13.0.88
// Based on NVVM 20.0.0
//

.version 9.0
.target sm_100
.address_size 64

	// .globl	transform_rgba
.global .align 4 .b8 __cudart_i2opi_f[24] = {65, 144, 67, 60, 153, 149, 98, 219, 192, 221, 52, 245, 209, 87, 39, 252, 41, 21, 68, 78, 110, 131, 249, 162};

.visible .entry transform_rgba(
	.param .u64 .ptr .align 1 transform_rgba_param_0,
	.param .u64 .ptr .align 1 transform_rgba_param_1,
	.param .u32 transform_rgba_param_2,
	.param .u32 transform_rgba_param_3,
	.param .u32 transform_rgba_param_4,
	.param .u32 transform_rgba_param_5,
	.param .u32 transform_rgba_param_6,
	.param .u32 transform_rgba_param_7,
	.param .f32 transform_rgba_param_8,
	.param .f32 transform_rgba_param_9,
	.param .f32 transform_rgba_param_10,
	.param .f32 transform_rgba_param_11,
	.param .f32 transform_rgba_param_12,
	.param .f32 transform_rgba_param_13,
	.param .f32 transform_rgba_param_14
)
{
	.local .align 4 .b8 	__local_depot0[28];
	.reg .b64 	%SP;
	.reg .b64 	%SPL;
	.reg .pred 	%p<46>;
	.reg .b16 	%rs<33>;
	.reg .b32 	%r<113>;
	.reg .b32 	%f<167>;
	.reg .b64 	%rd<54>;
	.reg .b64 	%fd<5>;

	mov.u64 	%SPL, __local_depot0;
	ld.param.u64 	%rd18, [transform_rgba_param_0];
	ld.param.u32 	%r33, [transform_rgba_param_2];
	ld.param.u32 	%r34, [transform_rgba_param_3];
	ld.param.u32 	%r37, [transform_rgba_param_4];
	ld.param.u32 	%r38, [transform_rgba_param_5];
	ld.param.u32 	%r35, [transform_rgba_param_6];
	ld.param.u32 	%r36, [transform_rgba_param_7];
	ld.param.f32 	%f44, [transform_rgba_param_8];
	ld.param.f32 	%f45, [transform_rgba_param_9];
	ld.param.f32 	%f46, [transform_rgba_param_10];
	ld.param.f32 	%f47, [transform_rgba_param_11];
	ld.param.f32 	%f48, [transform_rgba_param_12];
	ld.param.f32 	%f49, [transform_rgba_param_13];
	ld.param.f32 	%f50, [transform_rgba_param_14];
	cvta.to.global.u64 	%rd1, %rd18;
	add.u64 	%rd2, %SPL, 0;
	mov.u32 	%r40, %ctaid.x;
	mov.u32 	%r41, %ntid.x;
	mov.u32 	%r42, %tid.x;
	mad.lo.s32 	%r1, %r40, %r41, %r42;
	mov.u32 	%r43, %ctaid.y;
	mov.u32 	%r44, %ntid.y;
	mov.u32 	%r45, %tid.y;
	mad.lo.s32 	%r46, %r43, %r44, %r45;
	setp.ge.s32 	%p4, %r1, %r37;
	setp.ge.s32 	%p5, %r46, %r38;
	or.pred  	%p6, %p4, %p5;
	@%p6 bra 	$L__BB0_26;
	mul.f32 	%f51, %f48, 0f3F22F983;
	cvt.rni.s32.f32 	%r112, %f51;
	cvt.rn.f32.s32 	%f52, %r112;
	fma.rn.f32 	%f53, %f52, 0fBFC90FDA, %f48;
	fma.rn.f32 	%f54, %f52, 0fB3A22168, %f53;
	fma.rn.f32 	%f150, %f52, 0fA7C234C5, %f54;
	abs.f32 	%f2, %f48;
	setp.ltu.f32 	%p7, %f2, 0f47CE4780;
	mov.u32 	%r108, %r112;
	mov.f32 	%f149, %f150;
	@%p7 bra 	$L__BB0_9;
	setp.neu.f32 	%p8, %f2, 0f7F800000;
	@%p8 bra 	$L__BB0_4;
	mov.f32 	%f57, 0f00000000;
	mul.rn.f32 	%f149, %f48, %f57;
	mov.b32 	%r108, 0;
	bra.uni 	$L__BB0_9;
$L__BB0_4:
	mov.b32 	%r4, %f48;
	mov.b64 	%rd50, 0;
	mov.b32 	%r105, 0;
	mov.u64 	%rd48, __cudart_i2opi_f;
	shl.b32 	%r49, %r4, 8;
	or.b32  	%r50, %r49, -2147483648;
	mov.u64 	%rd49, %rd2;
$L__BB0_5:
	.pragma "nounroll";
	ld.global.nc.u32 	%r48, [%rd48];
	mad.wide.u32 	%rd22, %r48, %r50, %rd50;
	shr.u64 	%rd50, %rd22, 32;
	st.local.u32 	[%rd49], %rd22;
	add.s32 	%r105, %r105, 1;
	add.s64 	%rd49, %rd49, 4;
	add.s64 	%rd48, %rd48, 4;
	setp.ne.s32 	%p9, %r105, 6;
	@%p9 bra 	$L__BB0_5;
	shr.u32 	%r51, %r4, 23;
	st.local.u32 	[%rd2+24], %rd50;
	and.b32  	%r7, %r51, 31;
	and.b32  	%r52, %r51, 224;
	add.s32 	%r53, %r52, -128;
	shr.u32 	%r54, %r53, 5;
	mul.wide.u32 	%rd23, %r54, 4;
	sub.s64 	%rd9, %rd2, %rd23;
	ld.local.u32 	%r106, [%rd9+24];
	ld.local.u32 	%r107, [%rd9+20];
	setp.eq.s32 	%p10, %r7, 0;
	@%p10 bra 	$L__BB0_8;
	shf.l.wrap.b32 	%r106, %r107, %r106, %r7;
	ld.local.u32 	%r55, [%rd9+16];
	shf.l.wrap.b32 	%r107, %r55, %r107, %r7;
$L__BB0_8:
	shr.u32 	%r56, %r106, 30;
	shf.l.wrap.b32 	%r57, %r107, %r106, 2;
	shl.b32 	%r58, %r107, 2;
	shr.u32 	%r59, %r57, 31;
	add.s32 	%r60, %r59, %r56;
	neg.s32 	%r61, %r60;
	setp.lt.s32 	%p11, %r4, 0;
	selp.b32 	%r108, %r61, %r60, %p11;
	xor.b32  	%r62, %r57, %r4;
	shr.s32 	%r63, %r57, 31;
	xor.b32  	%r64, %r63, %r57;
	xor.b32  	%r65, %r63, %r58;
	cvt.u64.u32 	%rd24, %r64;
	shl.b64 	%rd25, %rd24, 32;
	cvt.u64.u32 	%rd26, %r65;
	or.b64  	%rd27, %rd25, %rd26;
	cvt.rn.f64.s64 	%fd1, %rd27;
	mul.f64 	%fd2, %fd1, 0d3BF921FB54442D19;
	cvt.rn.f32.f64 	%f55, %fd2;
	neg.f32 	%f56, %f55;
	setp.lt.s32 	%p12, %r62, 0;
	selp.f32 	%f149, %f56, %f55, %p12;
$L__BB0_9:
	setp.ltu.f32 	%p13, %f2, 0f47CE4780;
	add.s32 	%r67, %r108, 1;
	mul.rn.f32 	%f58, %f149, %f149;
	and.b32  	%r68, %r108, 1;
	setp.eq.b32 	%p14, %r68, 1;
	selp.f32 	%f59, %f149, 0f3F800000, %p14;
	fma.rn.f32 	%f60, %f58, %f59, 0f00000000;
	fma.rn.f32 	%f61, %f58, 0f37CBAC00, 0fBAB607ED;
	selp.f32 	%f62, 0fB94D4153, %f61, %p14;
	selp.f32 	%f63, 0f3C0885E4, 0f3D2AAABB, %p14;
	fma.rn.f32 	%f64, %f62, %f58, %f63;
	selp.f32 	%f65, 0fBE2AAAA8, 0fBEFFFFFF, %p14;
	fma.rn.f32 	%f66, %f64, %f58, %f65;
	fma.rn.f32 	%f67, %f66, %f60, %f59;
	and.b32  	%r69, %r67, 2;
	setp.eq.s32 	%p15, %r69, 0;
	mov.f32 	%f68, 0f00000000;
	sub.f32 	%f69, %f68, %f67;
	selp.f32 	%f6, %f67, %f69, %p15;
	@%p13 bra 	$L__BB0_17;
	setp.neu.f32 	%p16, %f2, 0f7F800000;
	@%p16 bra 	$L__BB0_12;
	mov.f32 	%f72, 0f00000000;
	mul.rn.f32 	%f150, %f48, %f72;
	mov.b32 	%r112, 0;
	bra.uni 	$L__BB0_17;
$L__BB0_12:
	mov.b32 	%r16, %f48;
	shl.b32 	%r71, %r16, 8;
	or.b32  	%r17, %r71, -2147483648;
	mov.b64 	%rd53, 0;
	mov.b32 	%r109, 0;
	mov.u64 	%rd51, __cudart_i2opi_f;
	mov.u64 	%rd52, %rd2;
$L__BB0_13:
	.pragma "nounroll";
	ld.global.nc.u32 	%r72, [%rd51];
	mad.wide.u32 	%rd30, %r72, %r17, %rd53;
	shr.u64 	%rd53, %rd30, 32;
	st.local.u32 	[%rd52], %rd30;
	add.s32 	%r109, %r109, 1;
	add.s64 	%rd52, %rd52, 4;
	add.s64 	%rd51, %rd51, 4;
	setp.ne.s32 	%p17, %r109, 6;
	@%p17 bra 	$L__BB0_13;
	shr.u32 	%r73, %r16, 23;
	st.local.u32 	[%rd2+24], %rd53;
	and.b32  	%r20, %r73, 31;
	and.b32  	%r74, %r73, 224;
	add.s32 	%r75, %r74, -128;
	shr.u32 	%r76, %r75, 5;
	mul.wide.u32 	%rd31, %r76, 4;
	sub.s64 	%rd16, %rd2, %rd31;
	ld.local.u32 	%r110, [%rd16+24];
	ld.local.u32 	%r111, [%rd16+20];
	setp.eq.s32 	%p18, %r20, 0;
	@%p18 bra 	$L__BB0_16;
	shf.l.wrap.b32 	%r110, %r111, %r110, %r20;
	ld.local.u32 	%r77, [%rd16+16];
	shf.l.wrap.b32 	%r111, %r77, %r111, %r20;
$L__BB0_16:
	shr.u32 	%r78, %r110, 30;
	shf.l.wrap.b32 	%r79, %r111, %r110, 2;
	shl.b32 	%r80, %r111, 2;
	shr.u32 	%r81, %r79, 31;
	add.s32 	%r82, %r81, %r78;
	neg.s32 	%r83, %r82;
	setp.lt.s32 	%p19, %r16, 0;
	selp.b32 	%r112, %r83, %r82, %p19;
	xor.b32  	%r84, %r79, %r16;
	shr.s32 	%r85, %r79, 31;
	xor.b32  	%r86, %r85, %r79;
	xor.b32  	%r87, %r85, %r80;
	cvt.u64.u32 	%rd32, %r86;
	shl.b64 	%rd33, %rd32, 32;
	cvt.u64.u32 	%rd34, %r87;
	or.b64  	%rd35, %rd33, %rd34;
	cvt.rn.f64.s64 	%fd3, %rd35;
	mul.f64 	%fd4, %fd3, 0d3BF921FB54442D19;
	cvt.rn.f32.f64 	%f70, %fd4;
	neg.f32 	%f71, %f70;
	setp.lt.s32 	%p20, %r84, 0;
	selp.f32 	%f150, %f71, %f70, %p20;
$L__BB0_17:
	mul.rn.f32 	%f74, %f150, %f150;
	and.b32  	%r89, %r112, 1;
	setp.eq.b32 	%p21, %r89, 1;
	selp.f32 	%f75, 0f3F800000, %f150, %p21;
	fma.rn.f32 	%f76, %f74, %f75, 0f00000000;
	fma.rn.f32 	%f77, %f74, 0f37CBAC00, 0fBAB607ED;
	selp.f32 	%f78, %f77, 0fB94D4153, %p21;
	selp.f32 	%f79, 0f3D2AAABB, 0f3C0885E4, %p21;
	fma.rn.f32 	%f80, %f78, %f74, %f79;
	selp.f32 	%f81, 0fBEFFFFFF, 0fBE2AAAA8, %p21;
	fma.rn.f32 	%f82, %f80, %f74, %f81;
	fma.rn.f32 	%f83, %f82, %f76, %f75;
	and.b32  	%r90, %r112, 2;
	setp.eq.s32 	%p22, %r90, 0;
	mov.f32 	%f151, 0f00000000;
	sub.f32 	%f84, %f151, %f83;
	selp.f32 	%f85, %f83, %f84, %p22;
	setp.neu.f32 	%p23, %f46, 0f00000000;
	rcp.rn.f32 	%f86, %f46;
	selp.f32 	%f87, %f86, 0f00000000, %p23;
	setp.neu.f32 	%p24, %f47, 0f00000000;
	rcp.rn.f32 	%f88, %f47;
	selp.f32 	%f89, %f88, 0f00000000, %p24;
	mul.f32 	%f90, %f87, %f6;
	mul.f32 	%f91, %f87, %f85;
	mul.f32 	%f92, %f85, %f89;
	mul.f32 	%f93, %f89, %f6;
	cvt.rn.f32.s32 	%f94, %r1;
	sub.f32 	%f95, %f94, %f49;
	sub.f32 	%f96, %f95, %f44;
	cvt.rn.f32.u32 	%f97, %r46;
	sub.f32 	%f98, %f97, %f50;
	sub.f32 	%f99, %f98, %f45;
	mul.f32 	%f100, %f99, %f91;
	fma.rn.f32 	%f101, %f96, %f90, %f100;
	add.f32 	%f10, %f49, %f101;
	mul.f32 	%f102, %f96, %f92;
	mul.f32 	%f103, %f99, %f93;
	sub.f32 	%f104, %f103, %f102;
	add.f32 	%f11, %f50, %f104;
	cvt.rmi.f32.f32 	%f105, %f10;
	cvt.rzi.s32.f32 	%r29, %f105;
	cvt.rmi.f32.f32 	%f106, %f11;
	cvt.rzi.s32.f32 	%r30, %f106;
	add.s32 	%r31, %r29, 1;
	add.s32 	%r32, %r30, 1;
	setp.gt.s32 	%p25, %r29, -1;
	setp.lt.s32 	%p26, %r29, %r33;
	and.pred  	%p1, %p25, %p26;
	setp.gt.s32 	%p27, %r30, -1;
	setp.lt.s32 	%p28, %r30, %r34;
	and.pred  	%p2, %p27, %p28;
	and.pred  	%p30, %p1, %p2;
	not.pred 	%p31, %p30;
	mov.f32 	%f152, %f151;
	mov.f32 	%f153, %f151;
	mov.f32 	%f154, %f151;
	@%p31 bra 	$L__BB0_19;
	shl.b32 	%r91, %r29, 2;
	mad.lo.s32 	%r92, %r30, %r35, %r91;
	cvt.s64.s32 	%rd36, %r92;
	add.s64 	%rd37, %rd1, %rd36;
	ld.global.nc.u8 	%rs1, [%rd37];
	cvt.u16.u8 	%rs2, %rs1;
	cvt.rn.f32.u16 	%f151, %rs2;
	ld.global.nc.u8 	%rs3, [%rd37+1];
	cvt.u16.u8 	%rs4, %rs3;
	cvt.rn.f32.u16 	%f152, %rs4;
	ld.global.nc.u8 	%rs5, [%rd37+2];
	cvt.u16.u8 	%rs6, %rs5;
	cvt.rn.f32.u16 	%f153, %rs6;
	ld.global.nc.u8 	%rs7, [%rd37+3];
	cvt.u16.u8 	%rs8, %rs7;
	cvt.rn.f32.u16 	%f154, %rs8;
$L__BB0_19:
	setp.gt.s32 	%p32, %r29, -2;
	setp.lt.s32 	%p33, %r31, %r33;
	and.pred  	%p3, %p32, %p33;
	and.pred  	%p34, %p3, %p2;
	mov.f32 	%f155, 0f00000000;
	not.pred 	%p35, %p34;
	mov.f32 	%f156, %f155;
	mov.f32 	%f157, %f155;
	mov.f32 	%f158, %f155;
	@%p35 bra 	$L__BB0_21;
	shl.b32 	%r93, %r31, 2;
	mad.lo.s32 	%r94, %r30, %r35, %r93;
	cvt.s64.s32 	%rd38, %r94;
	add.s64 	%rd39, %rd1, %rd38;
	ld.global.nc.u8 	%rs9, [%rd39];
	cvt.u16.u8 	%rs10, %rs9;
	cvt.rn.f32.u16 	%f155, %rs10;
	ld.global.nc.u8 	%rs11, [%rd39+1];
	cvt.u16.u8 	%rs12, %rs11;
	cvt.rn.f32.u16 	%f156, %rs12;
	ld.global.nc.u8 	%rs13, [%rd39+2];
	cvt.u16.u8 	%rs14, %rs13;
	cvt.rn.f32.u16 	%f157, %rs14;
	ld.global.nc.u8 	%rs15, [%rd39+3];
	cvt.u16.u8 	%rs16, %rs15;
	cvt.rn.f32.u16 	%f158, %rs16;
$L__BB0_21:
	setp.lt.s32 	%p36, %r30, -1;
	not.pred 	%p37, %p1;
	or.pred  	%p38, %p37, %p36;
	setp.ge.s32 	%p39, %r32, %r34;
	mov.f32 	%f159, 0f00000000;
	or.pred  	%p40, %p38, %p39;
	mov.f32 	%f160, %f159;
	mov.f32 	%f161, %f159;
	mov.f32 	%f162, %f159;
	@%p40 bra 	$L__BB0_23;
	shl.b32 	%r95, %r29, 2;
	mad.lo.s32 	%r96, %r32, %r35, %r95;
	cvt.s64.s32 	%rd40, %r96;
	add.s64 	%rd41, %rd1, %rd40;
	ld.global.nc.u8 	%rs17, [%rd41];
	cvt.u16.u8 	%rs18, %rs17;
	cvt.rn.f32.u16 	%f159, %rs18;
	ld.global.nc.u8 	%rs19, [%rd41+1];
	cvt.u16.u8 	%rs20, %rs19;
	cvt.rn.f32.u16 	%f160, %rs20;
	ld.global.nc.u8 	%rs21, [%rd41+2];
	cvt.u16.u8 	%rs22, %rs21;
	cvt.rn.f32.u16 	%f161, %rs22;
	ld.global.nc.u8 	%rs23, [%rd41+3];
	cvt.u16.u8 	%rs24, %rs23;
	cvt.rn.f32.u16 	%f162, %rs24;
$L__BB0_23:
	setp.ge.s32 	%p41, %r32, %r34;
	setp.lt.s32 	%p42, %r30, -1;
	not.pred 	%p43, %p3;
	or.pred  	%p44, %p43, %p42;
	mov.f32 	%f163, 0f00000000;
	or.pred  	%p45, %p44, %p41;
	mov.f32 	%f164, %f163;
	mov.f32 	%f165, %f163;
	mov.f32 	%f166, %f163;
	@%p45 bra 	$L__BB0_25;
	shl.b32 	%r97, %r31, 2;
	mad.lo.s32 	%r98, %r32, %r35, %r97;
	cvt.s64.s32 	%rd42, %r98;
	add.s64 	%rd43, %rd1, %rd42;
	ld.global.nc.u8 	%rs25, [%rd43];
	cvt.u16.u8 	%rs26, %rs25;
	cvt.rn.f32.u16 	%f163, %rs26;
	ld.global.nc.u8 	%rs27, [%rd43+1];
	cvt.u16.u8 	%rs28, %rs27;
	cvt.rn.f32.u16 	%f164, %rs28;
	ld.global.nc.u8 	%rs29, [%rd43+2];
	cvt.u16.u8 	%rs30, %rs29;
	cvt.rn.f32.u16 	%f165, %rs30;
	ld.global.nc.u8 	%rs31, [%rd43+3];
	cvt.u16.u8 	%rs32, %rs31;
	cvt.rn.f32.u16 	%f166, %rs32;
$L__BB0_25:
	ld.param.u64 	%rd47, [transform_rgba_param_1];
	cvt.rn.f32.s32 	%f110, %r29;
	sub.f32 	%f111, %f10, %f110;
	cvt.rn.f32.s32 	%f112, %r30;
	sub.f32 	%f113, %f11, %f112;
	mov.f32 	%f114, 0f3F800000;
	sub.f32 	%f115, %f114, %f111;
	sub.f32 	%f116, %f114, %f113;
	mul.f32 	%f117, %f115, %f116;
	mul.f32 	%f118, %f111, %f116;
	mul.f32 	%f119, %f113, %f115;
	mul.f32 	%f120, %f111, %f113;
	mul.f32 	%f121, %f118, %f155;
	fma.rn.f32 	%f122, %f117, %f151, %f121;
	fma.rn.f32 	%f123, %f119, %f159, %f122;
	fma.rn.f32 	%f124, %f120, %f163, %f123;
	mul.f32 	%f125, %f118, %f156;
	fma.rn.f32 	%f126, %f117, %f152, %f125;
	fma.rn.f32 	%f127, %f119, %f160, %f126;
	fma.rn.f32 	%f128, %f120, %f164, %f127;
	mul.f32 	%f129, %f118, %f157;
	fma.rn.f32 	%f130, %f117, %f153, %f129;
	fma.rn.f32 	%f131, %f119, %f161, %f130;
	fma.rn.f32 	%f132, %f120, %f165, %f131;
	mul.f32 	%f133, %f118, %f158;
	fma.rn.f32 	%f134, %f117, %f154, %f133;
	fma.rn.f32 	%f135, %f119, %f162, %f134;
	fma.rn.f32 	%f136, %f120, %f166, %f135;
	shl.b32 	%r99, %r1, 2;
	mad.lo.s32 	%r100, %r36, %r46, %r99;
	add.f32 	%f137, %f124, 0f3F000000;
	max.f32 	%f138, %f137, 0f00000000;
	min.f32 	%f139, %f138, 0f437F0000;
	cvt.rzi.u32.f32 	%r101, %f139;
	cvt.s64.s32 	%rd44, %r100;
	cvta.to.global.u64 	%rd45, %rd47;
	add.s64 	%rd46, %rd45, %rd44;
	st.global.u8 	[%rd46], %r101;
	add.f32 	%f140, %f128, 0f3F000000;
	max.f32 	%f141, %f140, 0f00000000;
	min.f32 	%f142, %f141, 0f437F0000;
	cvt.rzi.u32.f32 	%r102, %f142;
	st.global.u8 	[%rd46+1], %r102;
	add.f32 	%f143, %f132, 0f3F000000;
	max.f32 	%f144, %f143, 0f00000000;
	min.f32 	%f145, %f144, 0f437F0000;
	cvt.rzi.u32.f32 	%r103, %f145;
	st.global.u8 	[%rd46+2], %r103;
	add.f32 	%f146, %f136, 0f3F000000;
	max.f32 	%f147, %f146, 0f00000000;
	min.f32 	%f148, %f147, 0f437F0000;
	cvt.rzi.u32.f32 	%r104, %f148;
	st.global.u8 	[%rd46+3], %r104;
$L__BB0_26:
	ret;

}


// ===== COMPILED SASS (sm_100) =====

	.target	sm_100

	.elftype	@"ET_EXEC"


//--------------------- .note.nv.tkinfo           --------------------------
	.section	.note.nv.tkinfo,"",@"SHT_NOTE"
	.sectionflags	@"SHF_NOTE_NV_TKINFO"
	.tkinfo
        /*0018*/ 	.word	0x00000002
        /*0030*/ 	.string	""
        /*0030*/ 	.string	"ptxas"
        /*0030*/ 	.string	"Cuda compilation tools, release 13.0, V13.0.88"
        /*0030*/ 	.string	"Build cuda_13.0.r13.0/compiler.36424714_0"
        /*0030*/ 	.string	"-arch sm_100 -m 64 "



//--------------------- .note.nv.cuinfo           --------------------------
	.section	.note.nv.cuinfo,"",@"SHT_NOTE"
	.sectionflags	@"SHF_NOTE_NV_CUINFO"
        /*0018*/ 	.short	0x0002
        /*001a*/ 	.short	0x0064
        /*001c*/ 	.short	0x0082
	.zero		2


//--------------------- .nv.info                  --------------------------
	.section	.nv.info,"",@"SHT_CUDA_INFO"
	.align	4


	//----- nvinfo : EIATTR_REGCOUNT
	.align		4
        /*0000*/ 	.byte	0x04, 0x2f
        /*0002*/ 	.short	(.L_2 - .L_1)
	.align		4
.L_1:
        /*0004*/ 	.word	index@(transform_rgba)
        /*0008*/ 	.word	0x00000020


	//----- nvinfo : EIATTR_FRAME_SIZE
	.align		4
.L_2:
        /*000c*/ 	.byte	0x04, 0x11
        /*000e*/ 	.short	(.L_4 - .L_3)
	.align		4
.L_3:
        /*0010*/ 	.word	index@($__internal_0_$__cuda_sm20_rcp_rn_f32_slowpath)
        /*0014*/ 	.word	0x00000020


	//----- nvinfo : EIATTR_FRAME_SIZE
	.align		4
.L_4:
        /*0018*/ 	.byte	0x04, 0x11
        /*001a*/ 	.short	(.L_6 - .L_5)
	.align		4
.L_5:
        /*001c*/ 	.word	index@(transform_rgba)
        /*0020*/ 	.word	0x00000020


	//----- nvinfo : EIATTR_MIN_STACK_SIZE
	.align		4
.L_6:
        /*0024*/ 	.byte	0x04, 0x12
        /*0026*/ 	.short	(.L_8 - .L_7)
	.align		4
.L_7:
        /*0028*/ 	.word	index@(transform_rgba)
        /*002c*/ 	.word	0x00000020
.L_8:


//--------------------- .nv.compat                --------------------------
	.section	.nv.compat,"",@"SHT_CUDA_COMPAT_INFO"
	.align	4
        /*0000*/ 	.byte	0x02, 0x09, 0x00, 0x00, 0x02, 0x02, 0x01, 0x00, 0x02, 0x05, 0x05, 0x00, 0x03, 0x07, 0x01, 0x01
        /*0010*/ 	.byte	0x02, 0x03, 0x00, 0x00, 0x02, 0x06, 0x01, 0x00, 0x04, 0x0b, 0x08, 0x00, 0x01, 0x00, 0x00, 0x00
        /*0020*/ 	.byte	0x00, 0x00, 0x00, 0x00


//--------------------- .nv.info.transform_rgba   --------------------------
	.section	.nv.info.transform_rgba,"",@"SHT_CUDA_INFO"
	.sectionflags	@""
	.align	4


	//----- nvinfo : EIATTR_CUDA_API_VERSION
	.align		4
        /*0000*/ 	.byte	0x04, 0x37
        /*0002*/ 	.short	(.L_10 - .L_9)
.L_9:
        /*0004*/ 	.word	0x00000082


	//----- nvinfo : EIATTR_KPARAM_INFO
	.align		4
.L_10:
        /*0008*/ 	.byte	0x04, 0x17
        /*000a*/ 	.short	(.L_12 - .L_11)
.L_11:
        /*000c*/ 	.word	0x00000000
        /*0010*/ 	.short	0x000e
        /*0012*/ 	.short	0x0040
        /*0014*/ 	.byte	0x00, 0xf0, 0x11, 0x00


	//----- nvinfo : EIATTR_KPARAM_INFO
	.align		4
.L_12:
        /*0018*/ 	.byte	0x04, 0x17
        /*001a*/ 	.short	(.L_14 - .L_13)
.L_13:
        /*001c*/ 	.word	0x00000000
        /*0020*/ 	.short	0x000d
        /*0022*/ 	.short	0x003c
        /*0024*/ 	.byte	0x00, 0xf0, 0x11, 0x00


	//----- nvinfo : EIATTR_KPARAM_INFO
	.align		4
.L_14:
        /*0028*/ 	.byte	0x04, 0x17
        /*002a*/ 	.short	(.L_16 - .L_15)
.L_15:
        /*002c*/ 	.word	0x00000000
        /*0030*/ 	.short	0x000c
        /*0032*/ 	.short	0x0038
        /*0034*/ 	.byte	0x00, 0xf0, 0x11, 0x00


	//----- nvinfo : EIATTR_KPARAM_INFO
	.align		4
.L_16:
        /*0038*/ 	.byte	0x04, 0x17
        /*003a*/ 	.short	(.L_18 - .L_17)
.L_17:
        /*003c*/ 	.word	0x00000000
        /*0040*/ 	.short	0x000b
        /*0042*/ 	.short	0x0034
        /*0044*/ 	.byte	0x00, 0xf0, 0x11, 0x00


	//----- nvinfo : EIATTR_KPARAM_INFO
	.align		4
.L_18:
        /*0048*/ 	.byte	0x04, 0x17
        /*004a*/ 	.short	(.L_20 - .L_19)
.L_19:
        /*004c*/ 	.word	0x00000000
        /*0050*/ 	.short	0x000a
        /*0052*/ 	.short	0x0030
        /*0054*/ 	.byte	0x00, 0xf0, 0x11, 0x00


	//----- nvinfo : EIATTR_KPARAM_INFO
	.align		4
.L_20:
        /*0058*/ 	.byte	0x04, 0x17
        /*005a*/ 	.short	(.L_22 - .L_21)
.L_21:
        /*005c*/ 	.word	0x00000000
        /*0060*/ 	.short	0x0009
        /*0062*/ 	.short	0x002c
        /*0064*/ 	.byte	0x00, 0xf0, 0x11, 0x00


	//----- nvinfo : EIATTR_KPARAM_INFO
	.align		4
.L_22:
        /*0068*/ 	.byte	0x04, 0x17
        /*006a*/ 	.short	(.L_24 - .L_23)
.L_23:
        /*006c*/ 	.word	0x00000000
        /*0070*/ 	.short	0x0008
        /*0072*/ 	.short	0x0028
        /*0074*/ 	.byte	0x00, 0xf0, 0x11, 0x00


	//----- nvinfo : EIATTR_KPARAM_INFO
	.align		4
.L_24:
        /*0078*/ 	.byte	0x04, 0x17
        /*007a*/ 	.short	(.L_26 - .L_25)
.L_25:
        /*007c*/ 	.word	0x00000000
        /*0080*/ 	.short	0x0007
        /*0082*/ 	.short	0x0024
        /*0084*/ 	.byte	0x00, 0xf0, 0x11, 0x00


	//----- nvinfo : EIATTR_KPARAM_INFO
	.align		4
.L_26:
        /*0088*/ 	.byte	0x04, 0x17
        /*008a*/ 	.short	(.L_28 - .L_27)
.L_27:
        /*008c*/ 	.word	0x00000000
        /*0090*/ 	.short	0x0006
        /*0092*/ 	.short	0x0020
        /*0094*/ 	.byte	0x00, 0xf0, 0x11, 0x00


	//----- nvinfo : EIATTR_KPARAM_INFO
	.align		4
.L_28:
        /*0098*/ 	.byte	0x04, 0x17
        /*009a*/ 	.short	(.L_30 - .L_29)
.L_29:
        /*009c*/ 	.word	0x00000000
        /*00a0*/ 	.short	0x0005
        /*00a2*/ 	.short	0x001c
        /*00a4*/ 	.byte	0x00, 0xf0, 0x11, 0x00


	//----- nvinfo : EIATTR_KPARAM_INFO
	.align		4
.L_30:
        /*00a8*/ 	.byte	0x04, 0x17
        /*00aa*/ 	.short	(.L_32 - .L_31)
.L_31:
        /*00ac*/ 	.word	0x00000000
        /*00b0*/ 	.short	0x0004
        /*00b2*/ 	.short	0x0018
        /*00b4*/ 	.byte	0x00, 0xf0, 0x11, 0x00


	//----- nvinfo : EIATTR_KPARAM_INFO
	.align		4
.L_32:
        /*00b8*/ 	.byte	0x04, 0x17
        /*00ba*/ 	.short	(.L_34 - .L_33)
.L_33:
        /*00bc*/ 	.word	0x00000000
        /*00c0*/ 	.short	0x0003
        /*00c2*/ 	.short	0x0014
        /*00c4*/ 	.byte	0x00, 0xf0, 0x11, 0x00


	//----- nvinfo : EIATTR_KPARAM_INFO
	.align		4
.L_34:
        /*00c8*/ 	.byte	0x04, 0x17
        /*00ca*/ 	.short	(.L_36 - .L_35)
.L_35:
        /*00cc*/ 	.word	0x00000000
        /*00d0*/ 	.short	0x0002
        /*00d2*/ 	.short	0x0010
        /*00d4*/ 	.byte	0x00, 0xf0, 0x11, 0x00


	//----- nvinfo : EIATTR_KPARAM_INFO
	.align		4
.L_36:
        /*00d8*/ 	.byte	0x04, 0x17
        /*00da*/ 	.short	(.L_38 - .L_37)
.L_37:
        /*00dc*/ 	.word	0x00000000
        /*00e0*/ 	.short	0x0001
        /*00e2*/ 	.short	0x0008
        /*00e4*/ 	.byte	0x00, 0xf5, 0x21, 0x00


	//----- nvinfo : EIATTR_KPARAM_INFO
	.align		4
.L_38:
        /*00e8*/ 	.byte	0x04, 0x17
        /*00ea*/ 	.short	(.L_40 - .L_39)
.L_39:
        /*00ec*/ 	.word	0x00000000
        /*00f0*/ 	.short	0x0000
        /*00f2*/ 	.short	0x0000
        /*00f4*/ 	.byte	0x00, 0xf5, 0x21, 0x00


	//----- nvinfo : EIATTR_SPARSE_MMA_MASK
	.align		4
.L_40:
        /*00f8*/ 	.byte	0x03, 0x50
        /*00fa*/ 	.short	0x0000


	//----- nvinfo : EIATTR_MAXREG_COUNT
	.align		4
        /*00fc*/ 	.byte	0x03, 0x1b
        /*00fe*/ 	.short	0x00ff


	//----- nvinfo : EIATTR_MERCURY_ISA_VERSION
	.align		4
        /*0100*/ 	.byte	0x03, 0x5f
        /*0102*/ 	.short	0x0101


	//----- nvinfo : EIATTR_VRC_CTA_INIT_COUNT
	.align		4
        /*0104*/ 	.byte	0x02, 0x4a
	.zero		1
	.zero		1


	//----- nvinfo : EIATTR_EXIT_INSTR_OFFSETS
	.align		4
        /*0108*/ 	.byte	0x04, 0x1c
        /*010a*/ 	.short	(.L_42 - .L_41)


	//   ....[0]....
.L_41:
        /*010c*/ 	.word	0x000000d0


	//   ....[1]....
        /*0110*/ 	.word	0x00001690


	//----- nvinfo : EIATTR_CRS_STACK_SIZE
	.align		4
.L_42:
        /*0114*/ 	.byte	0x04, 0x1e
        /*0116*/ 	.short	(.L_44 - .L_43)
.L_43:
        /*0118*/ 	.word	0x00000000


	//----- nvinfo : EIATTR_CBANK_PARAM_SIZE
	.align		4
.L_44:
        /*011c*/ 	.byte	0x03, 0x19
        /*011e*/ 	.short	0x0044


	//----- nvinfo : EIATTR_PARAM_CBANK
	.align		4
        /*0120*/ 	.byte	0x04, 0x0a
        /*0122*/ 	.short	(.L_46 - .L_45)
	.align		4
.L_45:
        /*0124*/ 	.word	index@(.nv.constant0.transform_rgba)
        /*0128*/ 	.short	0x0380
        /*012a*/ 	.short	0x0044


	//----- nvinfo : EIATTR_SW_WAR
	.align		4
.L_46:
        /*012c*/ 	.byte	0x04, 0x36
        /*012e*/ 	.short	(.L_48 - .L_47)
.L_47:
        /*0130*/ 	.word	0x00000008
.L_48:


//--------------------- .nv.callgraph             --------------------------
	.section	.nv.callgraph,"",@"SHT_CUDA_CALLGRAPH"
	.align	4
	.sectionentsize	8
	.align		4
        /*0000*/ 	.word	0x00000000
	.align		4
        /*0004*/ 	.word	0xffffffff
	.align		4
        /*0008*/ 	.word	0x00000000
	.align		4
        /*000c*/ 	.word	0xfffffffe
	.align		4
        /*0010*/ 	.word	0x00000000
	.align		4
        /*0014*/ 	.word	0xfffffffd
	.align		4
        /*0018*/ 	.word	0x00000000
	.align		4
        /*001c*/ 	.word	0xfffffffc


//--------------------- .nv.constant4             --------------------------
	.section	.nv.constant4,"a",@progbits
	.align	8
	.align		8
.nv.constant4:
        /*0000*/ 	.dword	__cudart_i2opi_f


//--------------------- .text.transform_rgba      --------------------------
	.section	.text.transform_rgba,"ax",@progbits
	.align	128
        .global         transform_rgba
        .type           transform_rgba,@function
        .size           transform_rgba,(.L_x_12 - transform_rgba)
        .other          transform_rgba,@"STO_CUDA_ENTRY STV_DEFAULT"
transform_rgba:
.text.transform_rgba:
[----:B------:R-:W0:Y:S01]  /*0000*/  LDC R1, c[0x0][0x37c] ;  /* 0x0000df00ff017b82 */ /* 0x000e220000000800 */
[----:B------:R-:W1:Y:S07]  /*0010*/  S2R R3, SR_TID.Y ;  /* 0x0000000000037919 */ /* 0x000e6e0000002200 */
[----:B------:R-:W2:Y:S01]  /*0020*/  LDC R11, c[0x0][0x360] ;  /* 0x0000d800ff0b7b82 */ /* 0x000ea20000000800 */
[----:B------:R-:W3:Y:S01]  /*0030*/  LDCU.64 UR6, c[0x0][0x398] ;  /* 0x00007300ff0677ac */ /* 0x000ee20008000a00 */
[----:B0-----:R-:W-:Y:S01]  /*0040*/  VIADD R1, R1, 0xffffffe0 ;  /* 0xffffffe001017836 */ /* 0x001fe20000000000 */
[----:B------:R-:W2:Y:S05]  /*0050*/  S2R R0, SR_TID.X ;  /* 0x0000000000007919 */ /* 0x000eaa0000002100 */
[----:B------:R-:W1:Y:S08]  /*0060*/  S2UR UR5, SR_CTAID.Y ;  /* 0x00000000000579c3 */ /* 0x000e700000002600 */
[----:B------:R-:W1:Y:S08]  /*0070*/  LDC R10, c[0x0][0x364] ;  /* 0x0000d900ff0a7b82 */ /* 0x000e700000000800 */
[----:B------:R-:W2:Y:S01]  /*0080*/  S2UR UR4, SR_CTAID.X ;  /* 0x00000000000479c3 */ /* 0x000ea20000002500 */
[----:B-1----:R-:W-:-:S05]  /*0090*/  IMAD R10, R10, UR5, R3 ;  /* 0x000000050a0a7c24 */ /* 0x002fca000f8e0203 */
[----:B---3--:R-:W-:Y:S01]  /*00a0*/  ISETP.GE.AND P0, PT, R10, UR7, PT ;  /* 0x000000070a007c0c */ /* 0x008fe2000bf06270 */
[----:B--2---:R-:W-:-:S05]  /*00b0*/  IMAD R11, R11, UR4, R0 ;  /* 0x000000040b0b7c24 */ /* 0x004fca000f8e0200 */
[----:B------:R-:W-:-:S13]  /*00c0*/  ISETP.GE.OR P0, PT, R11, UR6, P0 ;  /* 0x000000060b007c0c */ /* 0x000fda0008706670 */
[----:B------:R-:W-:Y:S05]  /*00d0*/  @P0 EXIT ;  /* 0x000000000000094d */ /* 0x000fea0003800000 */
[----:B------:R-:W0:Y:S01]  /*00e0*/  LDC R13, c[0x0][0x3b8] ;  /* 0x0000ee00ff0d7b82 */ /* 0x000e220000000800 */
[----:B------:R-:W1:Y:S01]  /*00f0*/  LDCU.64 UR6, c[0x0][0x358] ;  /* 0x00006b00ff0677ac */ /* 0x000e620008000a00 */
[C---:B0-----:R-:W-:Y:S01]  /*0100*/  FMUL R0, R13.reuse, 0.63661974668502807617 ;  /* 0x3f22f9830d007820 */ /* 0x041fe20000400000 */
[----:B------:R-:W-:-:S05]  /*0110*/  FSETP.GE.AND P0, PT, |R13|, 105615, PT ;  /* 0x47ce47800d00780b */ /* 0x000fca0003f06200 */
[----:B------:R-:W0:Y:S02]  /*0120*/  F2I.NTZ R0, R0 ;  /* 0x0000000000007305 */ /* 0x000e240000203100 */
[----:B0-----:R-:W-:Y:S01]  /*0130*/  I2FP.F32.S32 R8, R0 ;  /* 0x0000000000087245 */ /* 0x001fe20000201400 */
[----:B------:R-:W-:-:S04]  /*0140*/  IMAD.MOV.U32 R12, RZ, RZ, R0 ;  /* 0x000000ffff0c7224 */ /* 0x000fc800078e0000 */
[----:B------:R-:W-:-:S04]  /*0150*/  FFMA R3, R8, -1.5707962512969970703, R13 ;  /* 0xbfc90fda08037823 */ /* 0x000fc8000000000d */
[----:B------:R-:W-:-:S04]  /*0160*/  FFMA R3, R8, -7.5497894158615963534e-08, R3 ;  /* 0xb3a2216808037823 */ /* 0x000fc80000000003 */
[----:B------:R-:W-:-:S04]  /*0170*/  FFMA R8, R8, -5.3903029534742383927e-15, R3 ;  /* 0xa7c234c508087823 */ /* 0x000fc80000000003 */
[----:B------:R-:W-:Y:S01]  /*0180*/  IMAD.MOV.U32 R2, RZ, RZ, R8 ;  /* 0x000000ffff027224 */ /* 0x000fe200078e0008 */
[----:B-1----:R-:W-:Y:S06]  /*0190*/  @!P0 BRA `(.L_x_0) ;  /* 0x0000000000dc8947 */ /* 0x002fec0003800000 */
[----:B------:R-:W-:-:S13]  /*01a0*/  FSETP.NEU.AND P1, PT, |R13|, +INF , PT ;  /* 0x7f8000000d00780b */ /* 0x000fda0003f2d200 */
[----:B------:R-:W-:Y:S01]  /*01b0*/  @!P1 FMUL R2, RZ, R13 ;  /* 0x0000000dff029220 */ /* 0x000fe20000400000 */
[----:B------:R-:W-:Y:S01]  /*01c0*/  @!P1 IMAD.MOV.U32 R0, RZ, RZ, RZ ;  /* 0x000000ffff009224 */ /* 0x000fe200078e00ff */
[----:B------:R-:W-:Y:S06]  /*01d0*/  @!P1 BRA `(.L_x_0) ;  /* 0x0000000000cc9947 */ /* 0x000fec0003800000 */
[----:B------:R-:W-:Y:S01]  /*01e0*/  IMAD.SHL.U32 R2, R13, 0x100, RZ ;  /* 0x000001000d027824 */ /* 0x000fe200078e00ff */
[----:B------:R-:W-:Y:S01]  /*01f0*/  MOV R0, R1 ;  /* 0x0000000100007202 */ /* 0x000fe20000000f00 */
[----:B------:R-:W-:Y:S01]  /*0200*/  IMAD.MOV.U32 R4, RZ, RZ, RZ ;  /* 0x000000ffff047224 */ /* 0x000fe200078e00ff */
[----:B------:R-:W0:Y:S01]  /*0210*/  LDCU.64 UR8, c[0x4][URZ] ;  /* 0x01000000ff0877ac */ /* 0x000e220008000a00 */
[----:B------:R-:W-:Y:S01]  /*0220*/  IMAD.MOV.U32 R15, RZ, RZ, RZ ;  /* 0x000000ffff0f7224 */ /* 0x000fe200078e00ff */
[----:B------:R-:W-:Y:S01]  /*0230*/  LOP3.LUT R5, R2, 0x80000000, RZ, 0xfc, !PT ;  /* 0x8000000002057812 */ /* 0x000fe200078efcff */
[----:B------:R-:W-:-:S06]  /*0240*/  UMOV UR4, URZ ;  /* 0x000000ff00047c82 */ /* 0x000fcc0008000000 */
.L_x_1:
[----:B0-----:R-:W-:Y:S02]  /*0250*/  IMAD.U32 R6, RZ, RZ, UR8 ;  /* 0x00000008ff067e24 */ /* 0x001fe4000f8e00ff */
[----:B------:R-:W-:-:S05]  /*0260*/  IMAD.U32 R7, RZ, RZ, UR9 ;  /* 0x00000009ff077e24 */ /* 0x000fca000f8e00ff */
[----:B------:R-:W2:Y:S01]  /*0270*/  LDG.E.CONSTANT R2, desc[UR6][R6.64] ;  /* 0x0000000606027981 */ /* 0x000ea2000c1e9900 */
[----:B------:R-:W-:Y:S02]  /*0280*/  UIADD3 UR8, UP0, UPT, UR8, 0x4, URZ ;  /* 0x0000000408087890 */ /* 0x000fe4000ff1e0ff */
[----:B------:R-:W-:Y:S02]  /*0290*/  UIADD3 UR4, UPT, UPT, UR4, 0x1, URZ ;  /* 0x0000000104047890 */ /* 0x000fe4000fffe0ff */
[----:B------:R-:W-:Y:S02]  /*02a0*/  UIADD3.X UR9, UPT, UPT, URZ, UR9, URZ, UP0, !UPT ;  /* 0x00000009ff097290 */ /* 0x000fe400087fe4ff */
[----:B------:R-:W-:Y:S01]  /*02b0*/  UISETP.NE.AND UP0, UPT, UR4, 0x6, UPT ;  /* 0x000000060400788c */ /* 0x000fe2000bf05270 */
[----:B--2---:R-:W-:-:S03]  /*02c0*/  IMAD.WIDE.U32 R2, R2, R5, RZ ;  /* 0x0000000502027225 */ /* 0x004fc600078e00ff */
[----:B------:R-:W-:-:S05]  /*02d0*/  IADD3 R9, P1, PT, R2, R4, RZ ;  /* 0x0000000402097210 */ /* 0x000fca0007f3e0ff */
[----:B------:R0:W-:Y:S01]  /*02e0*/  STL [R0], R9 ;  /* 0x0000000900007387 */ /* 0x0001e20000100800 */
[----:B------:R-:W-:Y:S02]  /*02f0*/  IMAD.X R4, R3, 0x1, R15, P1 ;  /* 0x0000000103047824 */ /* 0x000fe400008e060f */
[----:B0-----:R-:W-:Y:S01]  /*0300*/  VIADD R0, R0, 0x4 ;  /* 0x0000000400007836 */ /* 0x001fe20000000000 */
[----:B------:R-:W-:Y:S06]  /*0310*/  BRA.U UP0, `(.L_x_1) ;  /* 0xfffffffd00cc7547 */ /* 0x000fec000b83ffff */
[----:B------:R-:W-:Y:S01]  /*0320*/  SHF.R.U32.HI R6, RZ, 0x17, R13 ;  /* 0x00000017ff067819 */ /* 0x000fe2000001160d */
[----:B------:R0:W-:Y:S03]  /*0330*/  STL [R1+0x18], R4 ;  /* 0x0000180401007387 */ /* 0x0001e60000100800 */
[C---:B------:R-:W-:Y:S02]  /*0340*/  LOP3.LUT R0, R6.reuse, 0xe0, RZ, 0xc0, !PT ;  /* 0x000000e006007812 */ /* 0x040fe400078ec0ff */
[----:B------:R-:W-:-:S03]  /*0350*/  LOP3.LUT P1, RZ, R6, 0x1f, RZ, 0xc0, !PT ;  /* 0x0000001f06ff7812 */ /* 0x000fc6000782c0ff */
[----:B------:R-:W-:-:S05]  /*0360*/  VIADD R0, R0, 0xffffff80 ;  /* 0xffffff8000007836 */ /* 0x000fca0000000000 */
[----:B------:R-:W-:-:S05]  /*0370*/  SHF.R.U32.HI R0, RZ, 0x5, R0 ;  /* 0x00000005ff007819 */ /* 0x000fca0000011600 */
[----:B------:R-:W-:-:S05]  /*0380*/  IMAD R9, R0, -0x4, R1 ;  /* 0xfffffffc00097824 */ /* 0x000fca00078e0201 */
[----:B------:R-:W2:Y:S04]  /*0390*/  LDL R3, [R9+0x18] ;  /* 0x0000180009037983 */ /* 0x000ea80000100800 */
[----:B------:R-:W2:Y:S04]  /*03a0*/  LDL R2, [R9+0x14] ;  /* 0x0000140009027983 */ /* 0x000ea80000100800 */
[----:B------:R-:W3:Y:S01]  /*03b0*/  @P1 LDL R5, [R9+0x10] ;  /* 0x0000100009051983 */ /* 0x000ee20000100800 */
[----:B------:R-:W-:Y:S01]  /*03c0*/  LOP3.LUT R0, R6, 0x1f, RZ, 0xc0, !PT ;  /* 0x0000001f06007812 */ /* 0x000fe200078ec0ff */
[----:B------:R-:W-:Y:S01]  /*03d0*/  UMOV UR4, 0x54442d19 ;  /* 0x54442d1900047882 */ /* 0x000fe20000000000 */
[----:B------:R-:W-:-:S02]  /*03e0*/  UMOV UR5, 0x3bf921fb ;  /* 0x3bf921fb00057882 */ /* 0x000fc40000000000 */
[-C--:B--2---:R-:W-:Y:S02]  /*03f0*/  @P1 SHF.L.W.U32.HI R3, R2, R0.reuse, R3 ;  /* 0x0000000002031219 */ /* 0x084fe40000010e03 */
[----:B---3--:R-:W-:Y:S02]  /*0400*/  @P1 SHF.L.W.U32.HI R2, R5, R0, R2 ;  /* 0x0000000005021219 */ /* 0x008fe40000010e02 */
[----:B------:R-:W-:Y:S02]  /*0410*/  ISETP.GE.AND P1, PT, R13, RZ, PT ;  /* 0x000000ff0d00720c */ /* 0x000fe40003f26270 */
[C-C-:B------:R-:W-:Y:S01]  /*0420*/  SHF.L.W.U32.HI R0, R2.reuse, 0x2, R3.reuse ;  /* 0x0000000202007819 */ /* 0x140fe20000010e03 */
[----:B------:R-:W-:Y:S01]  /*0430*/  IMAD.SHL.U32 R2, R2, 0x4, RZ ;  /* 0x0000000402027824 */ /* 0x000fe200078e00ff */
[----:B------:R-:W-:Y:S02]  /*0440*/  SHF.R.U32.HI R3, RZ, 0x1e, R3 ;  /* 0x0000001eff037819 */ /* 0x000fe40000011603 */
[----:B------:R-:W-:-:S04]  /*0450*/  SHF.R.S32.HI R5, RZ, 0x1f, R0 ;  /* 0x0000001fff057819 */ /* 0x000fc80000011400 */
[C---:B------:R-:W-:Y:S02]  /*0460*/  LOP3.LUT R6, R5.reuse, R2, RZ, 0x3c, !PT ;  /* 0x0000000205067212 */ /* 0x040fe400078e3cff */
[----:B------:R-:W-:Y:S02]  /*0470*/  LOP3.LUT R7, R5, R0, RZ, 0x3c, !PT ;  /* 0x0000000005077212 */ /* 0x000fe400078e3cff */
[C---:B------:R-:W-:Y:S02]  /*0480*/  LOP3.LUT R2, R0.reuse, R13, RZ, 0x3c, !PT ;  /* 0x0000000d00027212 */ /* 0x040fe400078e3cff */
[----:B------:R-:W-:Y:S02]  /*0490*/  LEA.HI R0, R0, R3, RZ, 0x1 ;  /* 0x0000000300007211 */ /* 0x000fe400078f08ff */
[----:B------:R-:W0:Y:S01]  /*04a0*/  I2F.F64.S64 R6, R6 ;  /* 0x0000000600067312 */ /* 0x000e220000301c00 */
[----:B------:R-:W-:Y:S02]  /*04b0*/  ISETP.GE.AND P2, PT, R2, RZ, PT ;  /* 0x000000ff0200720c */ /* 0x000fe40003f46270 */
[----:B------:R-:W-:-:S05]  /*04c0*/  IMAD.MOV R2, RZ, RZ, -R0 ;  /* 0x000000ffff027224 */ /* 0x000fca00078e0a00 */
[----:B------:R-:W-:Y:S01]  /*04d0*/  @!P1 MOV R0, R2 ;  /* 0x0000000200009202 */ /* 0x000fe20000000f00 */
[----:B0-----:R-:W-:-:S10]  /*04e0*/  DMUL R4, R6, UR4 ;  /* 0x0000000406047c28 */ /* 0x001fd40008000000 */
[----:B------:R-:W0:Y:S02]  /*04f0*/  F2F.F32.F64 R4, R4 ;  /* 0x0000000400047310 */ /* 0x000e240000301000 */
[----:B0-----:R-:W-:-:S07]  /*0500*/  FSEL R2, -R4, R4, !P2 ;  /* 0x0000000404027208 */ /* 0x001fce0005000100 */
.L_x_0:
[----:B------:R-:W-:Y:S02]  /*0510*/  IMAD.MOV.U32 R7, RZ, RZ, 0x37cbac00 ;  /* 0x37cbac00ff077424 */ /* 0x000fe400078e00ff */
[----:B------:R-:W-:Y:S01]  /*0520*/  FMUL R3, R2, R2 ;  /* 0x0000000202037220 */ /* 0x000fe20000400000 */
[C---:B------:R-:W-:Y:S01]  /*0530*/  LOP3.LUT R5, R0.reuse, 0x1, RZ, 0xc0, !PT ;  /* 0x0000000100057812 */ /* 0x040fe200078ec0ff */
[----:B------:R-:W-:Y:S02]  /*0540*/  IMAD.MOV.U32 R6, RZ, RZ, 0x3c0885e4 ;  /* 0x3c0885e4ff067424 */ /* 0x000fe400078e00ff */
[----:B------:R-:W-:Y:S01]  /*0550*/  FFMA R4, R3, R7, -0.0013887860113754868507 ;  /* 0xbab607ed03047423 */ /* 0x000fe20000000007 */
[----:B------:R-:W-:Y:S01]  /*0560*/  ISETP.NE.U32.AND P1, PT, R5, 0x1, PT ;  /* 0x000000010500780c */ /* 0x000fe20003f25070 */
[----:B------:R-:W-:Y:S02]  /*0570*/  VIADD R0, R0, 0x1 ;  /* 0x0000000100007836 */ /* 0x000fe40000000000 */
[----:B------:R-:W-:Y:S01]  /*0580*/  IMAD.MOV.U32 R9, RZ, RZ, 0x3e2aaaa8 ;  /* 0x3e2aaaa8ff097424 */ /* 0x000fe200078e00ff */
[----:B------:R-:W-:-:S02]  /*0590*/  FSEL R4, R4, -0.00019574658654164522886, P1 ;  /* 0xb94d415304047808 */ /* 0x000fc40000800000 */
[----:B------:R-:W-:Y:S02]  /*05a0*/  FSEL R6, R6, 0.041666727513074874878, !P1 ;  /* 0x3d2aaabb06067808 */ /* 0x000fe40004800000 */
[----:B------:R-:W-:Y:S02]  /*05b0*/  LOP3.LUT P2, RZ, R0, 0x2, RZ, 0xc0, !PT ;  /* 0x0000000200ff7812 */ /* 0x000fe4000784c0ff */
[----:B------:R-:W-:Y:S01]  /*05c0*/  FSEL R0, R2, 1, !P1 ;  /* 0x3f80000002007808 */ /* 0x000fe20004800000 */
[----:B------:R-:W-:Y:S01]  /*05d0*/  FFMA R4, R3, R4, R6 ;  /* 0x0000000403047223 */ /* 0x000fe20000000006 */
[----:B------:R-:W-:-:S03]  /*05e0*/  FSEL R9, -R9, -0.4999999701976776123, !P1 ;  /* 0xbeffffff09097808 */ /* 0x000fc60004800100 */
[C---:B------:R-:W-:Y:S02]  /*05f0*/  FFMA R5, R3.reuse, R0, RZ ;  /* 0x0000000003057223 */ /* 0x040fe400000000ff */
[----:B------:R-:W-:-:S04]  /*0600*/  FFMA R4, R3, R4, R9 ;  /* 0x0000000403047223 */ /* 0x000fc80000000009 */
[----:B------:R-:W-:-:S04]  /*0610*/  FFMA R5, R5, R4, R0 ;  /* 0x0000000405057223 */ /* 0x000fc80000000000 */
[----:B------:R-:W-:Y:S01]  /*0620*/  @P2 FADD R5, RZ, -R5 ;  /* 0x80000005ff052221 */ /* 0x000fe20000000000 */
[----:B------:R-:W-:Y:S06]  /*0630*/  @!P0 BRA `(.L_x_2) ;  /* 0x0000000000dc8947 */ /* 0x000fec0003800000 */
[----:B------:R-:W-:-:S13]  /*0640*/  FSETP.NEU.AND P0, PT, |R13|, +INF , PT ;  /* 0x7f8000000d00780b */ /* 0x000fda0003f0d200 */
[----:B------:R-:W-:Y:S01]  /*0650*/  @!P0 FMUL R8, RZ, R13 ;  /* 0x0000000dff088220 */ /* 0x000fe20000400000 */
[----:B------:R-:W-:Y:S01]  /*0660*/  @!P0 IMAD.MOV.U32 R12, RZ, RZ, RZ ;  /* 0x000000ffff0c8224 */ /* 0x000fe200078e00ff */
[----:B------:R-:W-:Y:S06]  /*0670*/  @!P0 BRA `(.L_x_2) ;  /* 0x0000000000cc8947 */ /* 0x000fec0003800000 */
[----:B------:R-:W-:Y:S02]  /*0680*/  IMAD.SHL.U32 R2, R13, 0x100, RZ ;  /* 0x000001000d027824 */ /* 0x000fe400078e00ff */
[----:B------:R-:W-:Y:S02]  /*0690*/  HFMA2 R6, -RZ, RZ, 0, 0 ;  /* 0x00000000ff067431 */ /* 0x000fe400000001ff */
[----:B------:R-:W-:Y:S01]  /*06a0*/  IMAD.MOV.U32 R17, RZ, RZ, RZ ;  /* 0x000000ffff117224 */ /* 0x000fe200078e00ff */
[----:B------:R-:W0:Y:S01]  /*06b0*/  LDCU.64 UR8, c[0x4][URZ] ;  /* 0x01000000ff0877ac */ /* 0x000e220008000a00 */
[----:B------:R-:W-:Y:S01]  /*06c0*/  IMAD.MOV.U32 R0, RZ, RZ, R1 ;  /* 0x000000ffff007224 */ /* 0x000fe200078e0001 */
[----:B------:R-:W-:Y:S01]  /*06d0*/  LOP3.LUT R19, R2, 0x80000000, RZ, 0xfc, !PT ;  /* 0x8000000002137812 */ /* 0x000fe200078efcff */
[----:B------:R-:W-:-:S06]  /*06e0*/  UMOV UR4, URZ ;  /* 0x000000ff00047c82 */ /* 0x000fcc0008000000 */
.L_x_3:
        /* <DEDUP_REMOVED lines=16> */
[----:B------:R-:W-:Y:S02]  /*07f0*/  LOP3.LUT P0, RZ, R4, 0x1f, RZ, 0xc0, !PT ;  /* 0x0000001f04ff7812 */ /* 0x000fe4000780c0ff */
[----:B------:R-:W-:-:S04]  /*0800*/  IADD3 R0, PT, PT, R0, -0x80, RZ ;  /* 0xffffff8000007810 */ /* 0x000fc80007ffe0ff */
[----:B------:R-:W-:-:S05]  /*0810*/  SHF.R.U32.HI R0, RZ, 0x5, R0 ;  /* 0x00000005ff007819 */ /* 0x000fca0000011600 */
[----:B------:R-:W-:-:S05]  /*0820*/  IMAD R12, R0, -0x4, R1 ;  /* 0xfffffffc000c7824 */ /* 0x000fca00078e0201 */
[----:B------:R-:W2:Y:S04]  /*0830*/  LDL R0, [R12+0x18] ;  /* 0x000018000c007983 */ /* 0x000ea80000100800 */
[----:B------:R-:W2:Y:S04]  /*0840*/  LDL R3, [R12+0x14] ;  /* 0x000014000c037983 */ /* 0x000ea80000100800 */
[----:B------:R-:W3:Y:S01]  /*0850*/  @P0 LDL R2, [R12+0x10] ;  /* 0x000010000c020983 */ /* 0x000ee20000100800 */
[----:B------:R-:W-:Y:S01]  /*0860*/  LOP3.LUT R4, R4, 0x1f, RZ, 0xc0, !PT ;  /* 0x0000001f04047812 */ /* 0x000fe200078ec0ff */
[----:B------:R-:W-:Y:S01]  /*0870*/  UMOV UR4, 0x54442d19 ;  /* 0x54442d1900047882 */ /* 0x000fe20000000000 */
[----:B------:R-:W-:Y:S01]  /*0880*/  UMOV UR5, 0x3bf921fb ;  /* 0x3bf921fb00057882 */ /* 0x000fe20000000000 */
[----:B------:R-:W-:-:S02]  /*0890*/  ISETP.GE.AND P1, PT, R13, RZ, PT ;  /* 0x000000ff0d00720c */ /* 0x000fc40003f26270 */
[-C--:B--2---:R-:W-:Y:S02]  /*08a0*/  @P0 SHF.L.W.U32.HI R0, R3, R4.reuse, R0 ;  /* 0x0000000403000219 */ /* 0x084fe40000010e00 */
[----:B---3--:R-:W-:-:S04]  /*08b0*/  @P0 SHF.L.W.U32.HI R3, R2, R4, R3 ;  /* 0x0000000402030219 */ /* 0x008fc80000010e03 */
[C---:B------:R-:W-:Y:S01]  /*08c0*/  SHF.L.W.U32.HI R2, R3.reuse, 0x2, R0 ;  /* 0x0000000203027819 */ /* 0x040fe20000010e00 */
[----:B------:R-:W-:-:S03]  /*08d0*/  IMAD.SHL.U32 R3, R3, 0x4, RZ ;  /* 0x0000000403037824 */ /* 0x000fc600078e00ff */
[----:B------:R-:W-:Y:S02]  /*08e0*/  SHF.R.S32.HI R4, RZ, 0x1f, R2 ;  /* 0x0000001fff047819 */ /* 0x000fe40000011402 */
[----:B------:R-:W-:Y:S02]  /*08f0*/  LOP3.LUT R13, R2, R13, RZ, 0x3c, !PT ;  /* 0x0000000d020d7212 */ /* 0x000fe400078e3cff */
[C---:B------:R-:W-:Y:S02]  /*0900*/  LOP3.LUT R8, R4.reuse, R3, RZ, 0x3c, !PT ;  /* 0x0000000304087212 */ /* 0x040fe400078e3cff */
[----:B------:R-:W-:Y:S02]  /*0910*/  LOP3.LUT R9, R4, R2, RZ, 0x3c, !PT ;  /* 0x0000000204097212 */ /* 0x000fe400078e3cff */
[----:B------:R-:W-:Y:S02]  /*0920*/  SHF.R.U32.HI R3, RZ, 0x1e, R0 ;  /* 0x0000001eff037819 */ /* 0x000fe40000011600 */
[----:B------:R-:W-:-:S02]  /*0930*/  ISETP.GE.AND P0, PT, R13, RZ, PT ;  /* 0x000000ff0d00720c */ /* 0x000fc40003f06270 */
[----:B------:R-:W1:Y:S01]  /*0940*/  I2F.F64.S64 R8, R8 ;  /* 0x0000000800087312 */ /* 0x000e620000301c00 */
[----:B------:R-:W-:-:S05]  /*0950*/  LEA.HI R12, R2, R3, RZ, 0x1 ;  /* 0x00000003020c7211 */ /* 0x000fca00078f08ff */
[----:B------:R-:W-:-:S04]  /*0960*/  IMAD.MOV R0, RZ, RZ, -R12 ;  /* 0x000000ffff007224 */ /* 0x000fc800078e0a0c */
[----:B------:R-:W-:Y:S01]  /*0970*/  @!P1 IMAD.MOV.U32 R12, RZ, RZ, R0 ;  /* 0x000000ffff0c9224 */ /* 0x000fe200078e0000 */
[----:B-1----:R-:W-:-:S10]  /*0980*/  DMUL R14, R8, UR4 ;  /* 0x00000004080e7c28 */ /* 0x002fd40008000000 */
[----:B------:R-:W1:Y:S02]  /*0990*/  F2F.F32.F64 R14, R14 ;  /* 0x0000000e000e7310 */ /* 0x000e640000301000 */
[----:B01----:R-:W-:-:S07]  /*09a0*/  FSEL R8, -R14, R14, !P0 ;  /* 0x0000000e0e087208 */ /* 0x003fce0004000100 */
.L_x_2:
[----:B------:R-:W0:Y:S01]  /*09b0*/  LDC R6, c[0x0][0x3b0] ;  /* 0x0000ec00ff067b82 */ /* 0x000e220000000800 */
[----:B------:R-:W-:Y:S01]  /*09c0*/  FMUL R2, R8, R8 ;  /* 0x0000000808027220 */ /* 0x000fe20000400000 */
[C---:B------:R-:W-:Y:S01]  /*09d0*/  LOP3.LUT R0, R12.reuse, 0x1, RZ, 0xc0, !PT ;  /* 0x000000010c007812 */ /* 0x040fe200078ec0ff */
[----:B------:R-:W-:Y:S01]  /*09e0*/  IMAD.MOV.U32 R3, RZ, RZ, 0x3d2aaabb ;  /* 0x3d2aaabbff037424 */ /* 0x000fe200078e00ff */
[----:B------:R-:W-:Y:S01]  /*09f0*/  LOP3.LUT P1, RZ, R12, 0x2, RZ, 0xc0, !PT ;  /* 0x000000020cff7812 */ /* 0x000fe2000782c0ff */
[----:B------:R-:W-:Y:S01]  /*0a00*/  FFMA R7, R2, R7, -0.0013887860113754868507 ;  /* 0xbab607ed02077423 */ /* 0x000fe20000000007 */
[----:B------:R-:W-:Y:S01]  /*0a10*/  ISETP.NE.U32.AND P0, PT, R0, 0x1, PT ;  /* 0x000000010000780c */ /* 0x000fe20003f05070 */
[----:B------:R-:W-:Y:S01]  /*0a20*/  IMAD.MOV.U32 R0, RZ, RZ, 0x3effffff ;  /* 0x3effffffff007424 */ /* 0x000fe200078e00ff */
[----:B------:R-:W-:Y:S02]  /*0a30*/  MOV R12, RZ ;  /* 0x000000ff000c7202 */ /* 0x000fe40000000f00 */
[----:B------:R-:W-:-:S02]  /*0a40*/  FSEL R7, R7, -0.00019574658654164522886, !P0 ;  /* 0xb94d415307077808 */ /* 0x000fc40004000000 */
[----:B------:R-:W-:-:S05]  /*0a50*/  FSEL R3, R3, 0.0083327032625675201416, !P0 ;  /* 0x3c0885e403037808 */ /* 0x000fca0004000000 */
[----:B------:R-:W-:Y:S01]  /*0a60*/  FFMA R3, R2, R7, R3 ;  /* 0x0000000702037223 */ /* 0x000fe20000000003 */
[----:B------:R-:W-:Y:S02]  /*0a70*/  FSEL R7, -R0, -0.16666662693023681641, !P0 ;  /* 0xbe2aaaa800077808 */ /* 0x000fe40004000100 */
[----:B------:R-:W-:-:S03]  /*0a80*/  FSEL R0, R8, 1, P0 ;  /* 0x3f80000008007808 */ /* 0x000fc60000000000 */
[----:B------:R-:W-:Y:S01]  /*0a90*/  FFMA R7, R2, R3, R7 ;  /* 0x0000000302077223 */ /* 0x000fe20000000007 */
[----:B0-----:R-:W-:Y:S02]  /*0aa0*/  VIADD R4, R6, 0x1800000 ;  /* 0x0180000006047836 */ /* 0x001fe40000000000 */
[----:B------:R-:W-:Y:S01]  /*0ab0*/  FFMA R3, R2, R0, RZ ;  /* 0x0000000002037223 */ /* 0x000fe200000000ff */
[----:B------:R-:W-:Y:S02]  /*0ac0*/  FSETP.NEU.AND P3, PT, R6, RZ, PT ;  /* 0x000000ff0600720b */ /* 0x000fe40003f6d000 */
[----:B------:R-:W-:Y:S01]  /*0ad0*/  LOP3.LUT R4, R4, 0x7f800000, RZ, 0xc0, !PT ;  /* 0x7f80000004047812 */ /* 0x000fe200078ec0ff */
[----:B------:R-:W-:-:S03]  /*0ae0*/  FFMA R2, R3, R7, R0 ;  /* 0x0000000703027223 */ /* 0x000fc60000000000 */
[----:B------:R-:W-:Y:S01]  /*0af0*/  ISETP.GT.U32.AND P0, PT, R4, 0x1ffffff, PT ;  /* 0x01ffffff0400780c */ /* 0x000fe20003f04070 */
[----:B------:R-:W-:-:S12]  /*0b00*/  @P1 FADD R2, RZ, -R2 ;  /* 0x80000002ff021221 */ /* 0x000fd80000000000 */
[----:B------:R-:W-:Y:S05]  /*0b10*/  @P0 BRA `(.L_x_4) ;  /* 0x0000000000180947 */ /* 0x000fea0003800000 */
[----:B------:R-:W0:Y:S01]  /*0b20*/  LDCU UR4, c[0x0][0x3b0] ;  /* 0x00007600ff0477ac */ /* 0x000e220008000800 */
[----:B------:R-:W-:Y:S01]  /*0b30*/  MOV R4, 0xb60 ;  /* 0x00000b6000047802 */ /* 0x000fe20000000f00 */
[----:B0-----:R-:W-:-:S07]  /*0b40*/  IMAD.U32 R0, RZ, RZ, UR4 ;  /* 0x00000004ff007e24 */ /* 0x001fce000f8e00ff */
[----:B------:R-:W-:Y:S05]  /*0b50*/  CALL.REL.NOINC `($__internal_0_$__cuda_sm20_rcp_rn_f32_slowpath) ;  /* 0x0000000800d07944 */ /* 0x000fea0003c00000 */
[----:B------:R-:W-:Y:S01]  /*0b60*/  IMAD.MOV.U32 R3, RZ, RZ, R0 ;  /* 0x000000ffff037224 */ /* 0x000fe200078e0000 */
[----:B------:R-:W-:Y:S06]  /*0b70*/  BRA `(.L_x_5) ;  /* 0x0000000000107947 */ /* 0x000fec0003800000 */
.L_x_4:
[----:B------:R-:W0:Y:S02]  /*0b80*/  MUFU.RCP R3, R6 ;  /* 0x0000000600037308 */ /* 0x000e240000001000 */
[----:B0-----:R-:W-:-:S04]  /*0b90*/  FFMA R0, R3, R6, -1 ;  /* 0xbf80000003007423 */ /* 0x001fc80000000006 */
[----:B------:R-:W-:-:S04]  /*0ba0*/  FADD.FTZ R0, -R0, -RZ ;  /* 0x800000ff00007221 */ /* 0x000fc80000010100 */
[----:B------:R-:W-:-:S07]  /*0bb0*/  FFMA R3, R3, R0, R3 ;  /* 0x0000000003037223 */ /* 0x000fce0000000003 */
.L_x_5:
[----:B------:R-:W0:Y:S01]  /*0bc0*/  LDC R9, c[0x0][0x3b4] ;  /* 0x0000ed00ff097b82 */ /* 0x000e220000000800 */
[----:B------:R-:W-:Y:S01]  /*0bd0*/  FSEL R3, R3, RZ, P3 ;  /* 0x000000ff03037208 */ /* 0x000fe20001800000 */
[C---:B0-----:R-:W-:Y:S01]  /*0be0*/  VIADD R0, R9.reuse, 0x1800000 ;  /* 0x0180000009007836 */ /* 0x041fe20000000000 */
[----:B------:R-:W-:-:S04]  /*0bf0*/  FSETP.NEU.AND P4, PT, R9, RZ, PT ;  /* 0x000000ff0900720b */ /* 0x000fc80003f8d000 */
[----:B------:R-:W-:-:S04]  /*0c00*/  LOP3.LUT R0, R0, 0x7f800000, RZ, 0xc0, !PT ;  /* 0x7f80000000007812 */ /* 0x000fc800078ec0ff */
[----:B------:R-:W-:-:S13]  /*0c10*/  ISETP.GT.U32.AND P0, PT, R0, 0x1ffffff, PT ;  /* 0x01ffffff0000780c */ /* 0x000fda0003f04070 */
[----:B------:R-:W-:Y:S05]  /*0c20*/  @P0 BRA `(.L_x_6) ;  /* 0x0000000000100947 */ /* 0x000fea0003800000 */
[----:B------:R-:W0:Y:S01]  /*0c30*/  LDC R0, c[0x0][0x3b4] ;  /* 0x0000ed00ff007b82 */ /* 0x000e220000000800 */
[----:B------:R-:W-:-:S07]  /*0c40*/  MOV R4, 0xc60 ;  /* 0x00000c6000047802 */ /* 0x000fce0000000f00 */
[----:B0-----:R-:W-:Y:S05]  /*0c50*/  CALL.REL.NOINC `($__internal_0_$__cuda_sm20_rcp_rn_f32_slowpath) ;  /* 0x0000000800907944 */ /* 0x001fea0003c00000 */
[----:B------:R-:W-:Y:S05]  /*0c60*/  BRA `(.L_x_7) ;  /* 0x0000000000107947 */ /* 0x000fea0003800000 */
.L_x_6:
[----:B------:R-:W0:Y:S02]  /*0c70*/  MUFU.RCP R0, R9 ;  /* 0x0000000900007308 */ /* 0x000e240000001000 */
[----:B0-----:R-:W-:-:S04]  /*0c80*/  FFMA R4, R0, R9, -1 ;  /* 0xbf80000000047423 */ /* 0x001fc80000000009 */
[----:B------:R-:W-:-:S04]  /*0c90*/  FADD.FTZ R7, -R4, -RZ ;  /* 0x800000ff04077221 */ /* 0x000fc80000010100 */
[----:B------:R-:W-:-:S07]  /*0ca0*/  FFMA R0, R0, R7, R0 ;  /* 0x0000000700007223 */ /* 0x000fce0000000000 */
.L_x_7:
[----:B------:R-:W0:Y:S01]  /*0cb0*/  LDCU UR5, c[0x0][0x3c0] ;  /* 0x00007800ff0577ac */ /* 0x000e220008000800 */
[----:B------:R-:W-:Y:S02]  /*0cc0*/  I2FP.F32.U32 R6, R10 ;  /* 0x0000000a00067245 */ /* 0x000fe40000201000 */
[----:B------:R-:W-:Y:S01]  /*0cd0*/  I2FP.F32.S32 R4, R11 ;  /* 0x0000000b00047245 */ /* 0x000fe20000201400 */
[----:B------:R-:W1:Y:S01]  /*0ce0*/  LDCU UR4, c[0x0][0x3bc] ;  /* 0x00007780ff0477ac */ /* 0x000e620008000800 */
[----:B------:R-:W-:Y:S01]  /*0cf0*/  FSEL R0, R0, RZ, P4 ;  /* 0x000000ff00007208 */ /* 0x000fe20002000000 */
[----:B------:R-:W2:Y:S01]  /*0d00*/  LDCU.64 UR8, c[0x0][0x3a8] ;  /* 0x00007500ff0877ac */ /* 0x000ea20008000a00 */
[----:B0-----:R-:W-:Y:S01]  /*0d10*/  FADD R7, R6, -UR5 ;  /* 0x8000000506077e21 */ /* 0x001fe20008000000 */
[----:B-1----:R-:W-:Y:S01]  /*0d20*/  FADD R6, R4, -UR4 ;  /* 0x8000000404067e21 */ /* 0x002fe20008000000 */
[CC--:B------:R-:W-:Y:S01]  /*0d30*/  FMUL R4, R2.reuse, R3.reuse ;  /* 0x0000000302047220 */ /* 0x0c0fe20000400000 */
[----:B------:R-:W-:Y:S01]  /*0d40*/  FMUL R3, R5, R3 ;  /* 0x0000000305037220 */ /* 0x000fe20000400000 */
[-C--:B------:R-:W-:Y:S01]  /*0d50*/  FMUL R2, R2, R0.reuse ;  /* 0x0000000002027220 */ /* 0x080fe20000400000 */
[----:B--2---:R-:W-:Y:S01]  /*0d60*/  FADD R7, R7, -UR9 ;  /* 0x8000000907077e21 */ /* 0x004fe20008000000 */
[----:B------:R-:W-:Y:S01]  /*0d70*/  FADD R6, R6, -UR8 ;  /* 0x8000000806067e21 */ /* 0x000fe20008000000 */
[----:B------:R-:W-:Y:S01]  /*0d80*/  FMUL R0, R5, R0 ;  /* 0x0000000005007220 */ /* 0x000fe20000400000 */
[----:B------:R-:W0:Y:S01]  /*0d90*/  LDCU.64 UR8, c[0x0][0x390] ;  /* 0x00007200ff0877ac */ /* 0x000e220008000a00 */
[----:B------:R-:W-:Y:S01]  /*0da0*/  FMUL R4, R4, R7 ;  /* 0x0000000704047220 */ /* 0x000fe20000400000 */
[----:B------:R-:W-:-:S03]  /*0db0*/  FMUL R5, R2, R6 ;  /* 0x0000000602057220 */ /* 0x000fc60000400000 */
[----:B------:R-:W-:Y:S01]  /*0dc0*/  FFMA R3, R3, R6, R4 ;  /* 0x0000000603037223 */ /* 0x000fe20000000004 */
[----:B------:R-:W-:-:S03]  /*0dd0*/  FFMA R0, R0, R7, -R5 ;  /* 0x0000000700007223 */ /* 0x000fc60000000805 */
[----:B------:R-:W-:Y:S01]  /*0de0*/  FADD R13, R3, UR4 ;  /* 0x00000004030d7e21 */ /* 0x000fe20008000000 */
[----:B------:R-:W-:Y:S01]  /*0df0*/  FADD R0, R0, UR5 ;  /* 0x0000000500007e21 */ /* 0x000fe20008000000 */
[----:B------:R-:W1:Y:S02]  /*0e00*/  LDCU UR4, c[0x0][0x3a4] ;  /* 0x00007480ff0477ac */ /* 0x000e640008000800 */
[----:B------:R-:W2:Y:S08]  /*0e10*/  F2I.FLOOR.NTZ R15, R13 ;  /* 0x0000000d000f7305 */ /* 0x000eb00000207100 */
[----:B------:R-:W3:Y:S01]  /*0e20*/  F2I.FLOOR.NTZ R14, R0 ;  /* 0x00000000000e7305 */ /* 0x000ee20000207100 */
[C---:B--2---:R-:W-:Y:S01]  /*0e30*/  VIADD R18, R15.reuse, 0x1 ;  /* 0x000000010f127836 */ /* 0x044fe20000000000 */
[----:B0-----:R-:W-:-:S04]  /*0e40*/  ISETP.GE.AND P1, PT, R15, UR8, PT ;  /* 0x000000080f007c0c */ /* 0x001fc8000bf26270 */
[----:B------:R-:W-:Y:S02]  /*0e50*/  ISETP.GE.AND P2, PT, R18, UR8, PT ;  /* 0x0000000812007c0c */ /* 0x000fe4000bf46270 */
[C---:B------:R-:W-:Y:S01]  /*0e60*/  ISETP.GT.AND P1, PT, R15.reuse, -0x1, !P1 ;  /* 0xffffffff0f00780c */ /* 0x040fe20004f24270 */
[C---:B---3--:R-:W-:Y:S01]  /*0e70*/  VIADD R16, R14.reuse, 0x1 ;  /* 0x000000010e107836 */ /* 0x048fe20000000000 */
[C---:B------:R-:W-:Y:S02]  /*0e80*/  ISETP.GE.AND P0, PT, R14.reuse, UR9, PT ;  /* 0x000000090e007c0c */ /* 0x040fe4000bf06270 */
[----:B------:R-:W-:Y:S02]  /*0e90*/  ISETP.GT.AND P2, PT, R15, -0x2, !P2 ;  /* 0xfffffffe0f00780c */ /* 0x000fe40005744270 */
[----:B------:R-:W-:-:S04]  /*0ea0*/  ISETP.GT.AND P0, PT, R14, -0x1, !P0 ;  /* 0xffffffff0e00780c */ /* 0x000fc80004704270 */
[----:B------:R-:W-:Y:S02]  /*0eb0*/  PLOP3.LUT P3, PT, P1, P0, PT, 0x80, 0x8 ;  /* 0x000000000008781c */ /* 0x000fe40000f61070 */
[----:B------:R-:W-:Y:S02]  /*0ec0*/  PLOP3.LUT P0, PT, P2, P0, PT, 0x80, 0x8 ;  /* 0x000000000008781c */ /* 0x000fe40001701070 */
[C---:B------:R-:W-:Y:S02]  /*0ed0*/  ISETP.LT.OR P1, PT, R14.reuse, -0x1, !P1 ;  /* 0xffffffff0e00780c */ /* 0x040fe40004f21670 */
[----:B------:R-:W-:Y:S02]  /*0ee0*/  ISETP.LT.OR P2, PT, R14, -0x1, !P2 ;  /* 0xffffffff0e00780c */ /* 0x000fe40005741670 */
[C---:B------:R-:W-:Y:S02]  /*0ef0*/  ISETP.GE.OR P1, PT, R16.reuse, UR9, P1 ;  /* 0x0000000910007c0c */ /* 0x040fe40008f26670 */
[----:B------:R-:W-:Y:S01]  /*0f00*/  ISETP.GE.OR P2, PT, R16, UR9, P2 ;  /* 0x0000000910007c0c */ /* 0x000fe20009746670 */
[----:B------:R-:W0:Y:S02]  /*0f10*/  LDCU.64 UR8, c[0x0][0x388] ;  /* 0x00007100ff0877ac */ /* 0x000e240008000a00 */
[----:B------:R-:W2:Y:S01]  /*0f20*/  @P3 LDC R8, c[0x0][0x3a0] ;  /* 0x0000e800ff083b82 */ /* 0x000ea20000000800 */
[----:B------:R-:W-:Y:S01]  /*0f30*/  @P3 IMAD.SHL.U32 R9, R15, 0x4, RZ ;  /* 0x000000040f093824 */ /* 0x000fe200078e00ff */
[----:B------:R-:W-:-:S06]  /*0f40*/  @P0 SHF.L.U32 R17, R18, 0x2, RZ ;  /* 0x0000000212110819 */ /* 0x000fcc00000006ff */
[----:B------:R-:W3:Y:S01]  /*0f50*/  @P0 LDC R19, c[0x0][0x3a0] ;  /* 0x0000e800ff130b82 */ /* 0x000ee20000000800 */
[----:B------:R-:W-:-:S07]  /*0f60*/  @!P1 IMAD.SHL.U32 R21, R15, 0x4, RZ ;  /* 0x000000040f159824 */ /* 0x000fce00078e00ff */
[----:B------:R-:W4:Y:S08]  /*0f70*/  @P3 LDC.64 R6, c[0x0][0x380] ;  /* 0x0000e000ff063b82 */ /* 0x000f300000000a00 */
[----:B------:R-:W5:Y:S01]  /*0f80*/  @P0 LDC.64 R2, c[0x0][0x380] ;  /* 0x0000e000ff020b82 */ /* 0x000f620000000a00 */
[----:B--2---:R-:W-:-:S07]  /*0f90*/  @P3 IMAD R9, R14, R8, R9 ;  /* 0x000000080e093224 */ /* 0x004fce00078e0209 */
[----:B------:R-:W2:Y:S01]  /*0fa0*/  @!P1 LDC R20, c[0x0][0x3a0] ;  /* 0x0000e800ff149b82 */ /* 0x000ea20000000800 */
[----:B---3--:R-:W-:-:S07]  /*0fb0*/  @P0 IMAD R8, R14, R19, R17 ;  /* 0x000000130e080224 */ /* 0x008fce00078e0211 */
[----:B------:R-:W3:Y:S01]  /*0fc0*/  @!P1 LDC.64 R4, c[0x0][0x380] ;  /* 0x0000e000ff049b82 */ /* 0x000ee20000000a00 */
[----:B----4-:R-:W-:-:S04]  /*0fd0*/  @P3 IADD3 R6, P4, PT, R9, R6, RZ ;  /* 0x0000000609063210 */ /* 0x010fc80007f9e0ff */
[----:B------:R-:W-:-:S03]  /*0fe0*/  @P3 LEA.HI.X.SX32 R7, R9, R7, 0x1, P4 ;  /* 0x0000000709073211 */ /* 0x000fc600020f0eff */
[----:B------:R-:W4:Y:S01]  /*0ff0*/  @!P2 LDC R17, c[0x0][0x3a0] ;  /* 0x0000e800ff11ab82 */ /* 0x000f220000000800 */
[----:B-----5:R-:W-:Y:S01]  /*1000*/  @P0 IADD3 R2, P5, PT, R8, R2, RZ ;  /* 0x0000000208020210 */ /* 0x020fe20007fbe0ff */
[----:B------:R-:W-:Y:S01]  /*1010*/  @!P2 IMAD.SHL.U32 R27, R18, 0x4, RZ ;  /* 0x00000004121ba824 */ /* 0x000fe200078e00ff */
[----:B------:R-:W5:Y:S02]  /*1020*/  @P3 LDG.E.U8.CONSTANT R22, desc[UR6][R6.64+0x3] ;  /* 0x0000030606163981 */ /* 0x000f64000c1e9100 */
[----:B------:R-:W-:Y:S02]  /*1030*/  @P0 LEA.HI.X.SX32 R3, R8, R3, 0x1, P5 ;  /* 0x0000000308030211 */ /* 0x000fe400028f0eff */
[----:B------:R-:W5:Y:S01]  /*1040*/  @P3 LDG.E.U8.CONSTANT R24, desc[UR6][R6.64] ;  /* 0x0000000606183981 */ /* 0x000f62000c1e9100 */
[----:B------:R-:W1:Y:S01]  /*1050*/  @!P2 LDC.64 R8, c[0x0][0x380] ;  /* 0x0000e000ff08ab82 */ /* 0x000e620000000a00 */
[----:B--2---:R-:W-:Y:S02]  /*1060*/  @!P1 IMAD R21, R16, R20, R21 ;  /* 0x0000001410159224 */ /* 0x004fe400078e0215 */
[----:B------:R-:W2:Y:S04]  /*1070*/  @P0 LDG.E.U8.CONSTANT R20, desc[UR6][R2.64] ;  /* 0x0000000602140981 */ /* 0x000ea8000c1e9100 */
[----:B------:R-:W2:Y:S01]  /*1080*/  @P0 LDG.E.U8.CONSTANT R25, desc[UR6][R2.64+0x2] ;  /* 0x0000020602190981 */ /* 0x000ea2000c1e9100 */
[----:B---3--:R-:W-:-:S03]  /*1090*/  @!P1 IADD3 R4, P4, PT, R21, R4, RZ ;  /* 0x0000000415049210 */ /* 0x008fc60007f9e0ff */
[----:B------:R-:W3:Y:S01]  /*10a0*/  @P3 LDG.E.U8.CONSTANT R19, desc[UR6][R6.64+0x1] ;  /* 0x0000010606133981 */ /* 0x000ee2000c1e9100 */
[----:B------:R-:W-:-:S03]  /*10b0*/  @!P1 LEA.HI.X.SX32 R5, R21, R5, 0x1, P4 ;  /* 0x0000000515059211 */ /* 0x000fc600020f0eff */
[----:B------:R-:W3:Y:S01]  /*10c0*/  @P3 LDG.E.U8.CONSTANT R21, desc[UR6][R6.64+0x2] ;  /* 0x0000020606153981 */ /* 0x000ee2000c1e9100 */
[----:B----4-:R-:W-:-:S03]  /*10d0*/  @!P2 IMAD R27, R16, R17, R27 ;  /* 0x00000011101ba224 */ /* 0x010fc600078e021b */
[----:B------:R-:W4:Y:S04]  /*10e0*/  @P0 LDG.E.U8.CONSTANT R16, desc[UR6][R2.64+0x1] ;  /* 0x0000010602100981 */ /* 0x000f28000c1e9100 */
[----:B------:R-:W3:Y:S01]  /*10f0*/  @!P1 LDG.E.U8.CONSTANT R18, desc[UR6][R4.64+0x1] ;  /* 0x0000010604129981 */ /* 0x000ee2000c1e9100 */
[----:B-1----:R-:W-:-:S03]  /*1100*/  @!P2 IADD3 R8, P4, PT, R27, R8, RZ ;  /* 0x000000081b08a210 */ /* 0x002fc60007f9e0ff */
[----:B------:R-:W3:Y:S01]  /*1110*/  @!P1 LDG.E.U8.CONSTANT R23, desc[UR6][R4.64] ;  /* 0x0000000604179981 */ /* 0x000ee2000c1e9100 */
[----:B------:R-:W-:-:S03]  /*1120*/  @!P2 LEA.HI.X.SX32 R9, R27, R9, 0x1, P4 ;  /* 0x000000091b09a211 */ /* 0x000fc600020f0eff */
[----:B------:R1:W3:Y:S04]  /*1130*/  @P0 LDG.E.U8.CONSTANT R27, desc[UR6][R2.64+0x3] ;  /* 0x00000306021b0981 */ /* 0x0002e8000c1e9100 */
[----:B------:R-:W3:Y:S04]  /*1140*/  @!P1 LDG.E.U8.CONSTANT R17, desc[UR6][R4.64+0x2] ;  /* 0x0000020604119981 */ /* 0x000ee8000c1e9100 */
[----:B------:R-:W3:Y:S04]  /*1150*/  @!P2 LDG.E.U8.CONSTANT R28, desc[UR6][R8.64] ;  /* 0x00000006081ca981 */ /* 0x000ee8000c1e9100 */
[----:B------:R0:W3:Y:S04]  /*1160*/  @!P1 LDG.E.U8.CONSTANT R26, desc[UR6][R4.64+0x3] ;  /* 0x00000306041a9981 */ /* 0x0000e8000c1e9100 */
[----:B------:R-:W3:Y:S04]  /*1170*/  @!P2 LDG.E.U8.CONSTANT R7, desc[UR6][R8.64+0x1] ;  /* 0x000001060807a981 */ /* 0x000ee8000c1e9100 */
[----:B------:R-:W3:Y:S04]  /*1180*/  @!P2 LDG.E.U8.CONSTANT R6, desc[UR6][R8.64+0x2] ;  /* 0x000002060806a981 */ /* 0x000ee8000c1e9100 */
[----:B------:R0:W3:Y:S01]  /*1190*/  @!P2 LDG.E.U8.CONSTANT R29, desc[UR6][R8.64+0x3] ;  /* 0x00000306081da981 */ /* 0x0000e2000c1e9100 */
[----:B-1----:R-:W-:-:S02]  /*11a0*/  I2FP.F32.S32 R3, R14 ;  /* 0x0000000e00037245 */ /* 0x002fc40000201400 */
[----:B------:R-:W-:-:S03]  /*11b0*/  I2FP.F32.S32 R14, R15 ;  /* 0x0000000f000e7245 */ /* 0x000fc60000201400 */
[----:B------:R-:W-:Y:S02]  /*11c0*/  FADD R15, R0, -R3 ;  /* 0x80000003000f7221 */ /* 0x000fe40000000000 */
[----:B------:R-:W-:Y:S02]  /*11d0*/  FADD R14, R13, -R14 ;  /* 0x8000000e0d0e7221 */ /* 0x000fe40000000000 */
[C---:B0-----:R-:W-:Y:S01]  /*11e0*/  FADD R5, -R15.reuse, 1 ;  /* 0x3f8000000f057421 */ /* 0x041fe20000000100 */
[----:B------:R-:W-:Y:S01]  /*11f0*/  CS2R R8, SRZ ;  /* 0x0000000000087805 */ /* 0x000fe2000001ff00 */
[C---:B------:R-:W-:Y:S01]  /*1200*/  FADD R0, -R14.reuse, 1 ;  /* 0x3f8000000e007421 */ /* 0x040fe20000000100 */
[----:B------:R-:W-:Y:S02]  /*1210*/  IMAD.MOV.U32 R13, RZ, RZ, RZ ;  /* 0x000000ffff0d7224 */ /* 0x000fe400078e00ff */
[C---:B------:R-:W-:Y:S01]  /*1220*/  FMUL R2, R14.reuse, R15 ;  /* 0x0000000f0e027220 */ /* 0x040fe20000400000 */
[-C--:B------:R-:W-:Y:S01]  /*1230*/  FMUL R4, R14, R5.reuse ;  /* 0x000000050e047220 */ /* 0x080fe20000400000 */
[----:B------:R-:W-:Y:S01]  /*1240*/  FMUL R3, R15, R0 ;  /* 0x000000000f037220 */ /* 0x000fe20000400000 */
[----:B------:R-:W-:Y:S01]  /*1250*/  CS2R R14, SRZ ;  /* 0x00000000000e7805 */ /* 0x000fe2000001ff00 */
[----:B------:R-:W-:Y:S01]  /*1260*/  FMUL R5, R0, R5 ;  /* 0x0000000500057220 */ /* 0x000fe20000400000 */
[----:B------:R-:W-:Y:S01]  /*1270*/  IMAD.MOV.U32 R0, RZ, RZ, RZ ;  /* 0x000000ffff007224 */ /* 0x000fe200078e00ff */
[----:B------:R-:W-:-:S05]  /*1280*/  SHF.L.U32 R11, R11, 0x2, RZ ;  /* 0x000000020b0b7819 */ /* 0x000fca00000006ff */
[----:B------:R-:W-:Y:S01]  /*1290*/  IMAD R11, R10, UR4, R11 ;  /* 0x000000040a0b7c24 */ /* 0x000fe2000f8e020b */
[----:B-----5:R-:W-:Y:S01]  /*12a0*/  @P3 I2FP.F32.U32 R8, R22 ;  /* 0x0000001600083245 */ /* 0x020fe20000201000 */
[----:B------:R-:W-:Y:S01]  /*12b0*/  IMAD.MOV.U32 R22, RZ, RZ, RZ ;  /* 0x000000ffff167224 */ /* 0x000fe200078e00ff */
[----:B------:R-:W-:Y:S02]  /*12c0*/  @P3 I2FP.F32.U32 R12, R24 ;  /* 0x00000018000c3245 */ /* 0x000fe40000201000 */
[----:B--2---:R-:W-:Y:S01]  /*12d0*/  @P0 I2FP.F32.U32 R9, R20 ;  /* 0x0000001400090245 */ /* 0x004fe20000201000 */
[----:B------:R-:W-:Y:S01]  /*12e0*/  IMAD.MOV.U32 R20, RZ, RZ, RZ ;  /* 0x000000ffff147224 */ /* 0x000fe200078e00ff */
[----:B------:R-:W-:-:S03]  /*12f0*/  @P0 I2FP.F32.U32 R15, R25 ;  /* 0x00000019000f0245 */ /* 0x000fc60000201000 */
[----:B------:R-:W-:Y:S01]  /*1300*/  FMUL R24, R4, R9 ;  /* 0x0000000904187220 */ /* 0x000fe20000400000 */
[----:B----4-:R-:W-:Y:S01]  /*1310*/  @P0 I2FP.F32.U32 R13, R16 ;  /* 0x00000010000d0245 */ /* 0x010fe20000201000 */
[----:B------:R-:W-:Y:S01]  /*1320*/  HFMA2 R16, -RZ, RZ, 0, 0 ;  /* 0x00000000ff107431 */ /* 0x000fe200000001ff */
[----:B---3--:R-:W-:-:S03]  /*1330*/  @!P1 I2FP.F32.U32 R22, R18 ;  /* 0x0000001200169245 */ /* 0x008fc60000201000 */
[C---:B------:R-:W-:Y:S01]  /*1340*/  FMUL R18, R4.reuse, R13 ;  /* 0x0000000d04127220 */ /* 0x040fe20000400000 */
[----:B------:R-:W-:Y:S01]  /*1350*/  IMAD.MOV.U32 R13, RZ, RZ, RZ ;  /* 0x000000ffff0d7224 */ /* 0x000fe200078e00ff */
[----:B------:R-:W-:Y:S01]  /*1360*/  @P3 I2FP.F32.U32 R14, R21 ;  /* 0x00000015000e3245 */ /* 0x000fe20000201000 */
[----:B------:R-:W-:Y:S01]  /*1370*/  FFMA R24, R5, R12, R24 ;  /* 0x0000000c05187223 */ /* 0x000fe20000000018 */
[----:B------:R-:W-:Y:S02]  /*1380*/  @!P1 I2FP.F32.U32 R20, R23 ;  /* 0x0000001700149245 */ /* 0x000fe40000201000 */
[----:B------:R-:W-:Y:S02]  /*1390*/  @P0 I2FP.F32.U32 R13, R27 ;  /* 0x0000001b000d0245 */ /* 0x000fe40000201000 */
[----:B------:R-:W-:Y:S02]  /*13a0*/  @P3 I2FP.F32.U32 R0, R19 ;  /* 0x0000001300003245 */ /* 0x000fe40000201000 */
[----:B------:R-:W-:Y:S01]  /*13b0*/  @!P1 I2FP.F32.U32 R16, R17 ;  /* 0x0000001100109245 */ /* 0x000fe20000201000 */
[----:B------:R-:W-:Y:S01]  /*13c0*/  FMUL R17, R4, R15 ;  /* 0x0000000f04117220 */ /* 0x000fe20000400000 */
[----:B------:R-:W-:-:S02]  /*13d0*/  IMAD.MOV.U32 R15, RZ, RZ, RZ ;  /* 0x000000ffff0f7224 */ /* 0x000fc400078e00ff */
[----:B------:R-:W-:Y:S01]  /*13e0*/  FMUL R4, R4, R13 ;  /* 0x0000000d04047220 */ /* 0x000fe20000400000 */
[----:B------:R-:W-:Y:S01]  /*13f0*/  @!P2 I2FP.F32.U32 R15, R28 ;  /* 0x0000001c000fa245 */ /* 0x000fe20000201000 */
[----:B------:R-:W-:Y:S01]  /*1400*/  FFMA R9, R3, R20, R24 ;  /* 0x0000001403097223 */ /* 0x000fe20000000018 */
[C---:B------:R-:W-:Y:S01]  /*1410*/  FFMA R21, R5.reuse, R14, R17 ;  /* 0x0000000e05157223 */ /* 0x040fe20000000011 */
[----:B------:R-:W-:Y:S02]  /*1420*/  IMAD.MOV.U32 R12, RZ, RZ, RZ ;  /* 0x000000ffff0c7224 */ /* 0x000fe400078e00ff */
[C---:B------:R-:W-:Y:S01]  /*1430*/  FFMA R0, R5.reuse, R0, R18 ;  /* 0x0000000005007223 */ /* 0x040fe20000000012 */
[----:B------:R-:W-:Y:S01]  /*1440*/  IMAD.MOV.U32 R17, RZ, RZ, RZ ;  /* 0x000000ffff117224 */ /* 0x000fe200078e00ff */
[----:B------:R-:W-:Y:S01]  /*1450*/  @!P1 I2FP.F32.U32 R12, R26 ;  /* 0x0000001a000c9245 */ /* 0x000fe20000201000 */
[----:B------:R-:W-:Y:S01]  /*1460*/  FFMA R4, R5, R8, R4 ;  /* 0x0000000805047223 */ /* 0x000fe20000000004 */
[----:B------:R-:W-:Y:S01]  /*1470*/  @!P2 I2FP.F32.U32 R17, R7 ;  /* 0x000000070011a245 */ /* 0x000fe20000201000 */
[----:B------:R-:W-:-:S02]  /*1480*/  IMAD.MOV.U32 R7, RZ, RZ, RZ ;  /* 0x000000ffff077224 */ /* 0x000fc400078e00ff */
[C---:B------:R-:W-:Y:S01]  /*1490*/  FFMA R15, R2.reuse, R15, R9 ;  /* 0x0000000f020f7223 */ /* 0x040fe20000000009 */
[C---:B------:R-:W-:Y:S01]  /*14a0*/  FFMA R19, R3.reuse, R22, R0 ;  /* 0x0000001603137223 */ /* 0x040fe20000000000 */
[----:B------:R-:W-:Y:S01]  /*14b0*/  @!P2 I2FP.F32.U32 R7, R6 ;  /* 0x000000060007a245 */ /* 0x000fe20000201000 */
[C---:B------:R-:W-:Y:S01]  /*14c0*/  FFMA R21, R3.reuse, R16, R21 ;  /* 0x0000001003157223 */ /* 0x040fe20000000015 */
[----:B------:R-:W-:Y:S02]  /*14d0*/  IMAD.MOV.U32 R9, RZ, RZ, RZ ;  /* 0x000000ffff097224 */ /* 0x000fe400078e00ff */
[----:B------:R-:W-:Y:S01]  /*14e0*/  FFMA R4, R3, R12, R4 ;  /* 0x0000000c03047223 */ /* 0x000fe20000000004 */
[----:B------:R-:W-:Y:S01]  /*14f0*/  @!P2 I2FP.F32.U32 R9, R29 ;  /* 0x0000001d0009a245 */ /* 0x000fe20000201000 */
[C---:B------:R-:W-:Y:S01]  /*1500*/  FFMA R17, R2.reuse, R17, R19 ;  /* 0x0000001102117223 */ /* 0x040fe20000000013 */
[----:B------:R-:W-:Y:S01]  /*1510*/  FFMA R7, R2, R7, R21 ;  /* 0x0000000702077223 */ /* 0x000fe20000000015 */
[----:B------:R-:W-:-:S02]  /*1520*/  FADD R15, R15, 0.5 ;  /* 0x3f0000000f0f7421 */ /* 0x000fc40000000000 */
[----:B------:R-:W-:Y:S01]  /*1530*/  FFMA R4, R2, R9, R4 ;  /* 0x0000000902047223 */ /* 0x000fe20000000004 */
[----:B------:R-:W-:Y:S01]  /*1540*/  FADD R17, R17, 0.5 ;  /* 0x3f00000011117421 */ /* 0x000fe20000000000 */
[----:B------:R-:W-:Y:S02]  /*1550*/  FADD R7, R7, 0.5 ;  /* 0x3f00000007077421 */ /* 0x000fe40000000000 */
[----:B------:R-:W-:Y:S01]  /*1560*/  FADD R4, R4, 0.5 ;  /* 0x3f00000004047421 */ /* 0x000fe20000000000 */
[----:B------:R-:W-:Y:S02]  /*1570*/  FMNMX R15, RZ, R15, !PT ;  /* 0x0000000fff0f7209 */ /* 0x000fe40007800000 */
[----:B------:R-:W-:Y:S02]  /*1580*/  FMNMX R17, RZ, R17, !PT ;  /* 0x00000011ff117209 */ /* 0x000fe40007800000 */
[----:B------:R-:W-:Y:S02]  /*1590*/  FMNMX R7, RZ, R7, !PT ;  /* 0x00000007ff077209 */ /* 0x000fe40007800000 */
[----:B------:R-:W-:-:S02]  /*15a0*/  FMNMX R4, RZ, R4, !PT ;  /* 0x00000004ff047209 */ /* 0x000fc40007800000 */
[----:B------:R-:W-:Y:S02]  /*15b0*/  FMNMX R15, R15, 255, PT ;  /* 0x437f00000f0f7809 */ /* 0x000fe40003800000 */
[----:B------:R-:W-:Y:S02]  /*15c0*/  FMNMX R17, R17, 255, PT ;  /* 0x437f000011117809 */ /* 0x000fe40003800000 */
[----:B------:R-:W-:Y:S02]  /*15d0*/  FMNMX R7, R7, 255, PT ;  /* 0x437f000007077809 */ /* 0x000fe40003800000 */
[----:B------:R-:W-:Y:S01]  /*15e0*/  FMNMX R4, R4, 255, PT ;  /* 0x437f000004047809 */ /* 0x000fe20003800000 */
[----:B------:R-:W0:Y:S01]  /*15f0*/  F2I.U32.TRUNC.NTZ R15, R15 ;  /* 0x0000000f000f7305 */ /* 0x000e22000020f000 */
[----:B------:R-:W-:-:S07]  /*1600*/  IADD3 R2, P0, PT, R11, UR8, RZ ;  /* 0x000000080b027c10 */ /* 0x000fce000ff1e0ff */
[----:B------:R-:W1:Y:S08]  /*1610*/  F2I.U32.TRUNC.NTZ R17, R17 ;  /* 0x0000001100117305 */ /* 0x000e70000020f000 */
[----:B------:R-:W2:Y:S08]  /*1620*/  F2I.U32.TRUNC.NTZ R7, R7 ;  /* 0x0000000700077305 */ /* 0x000eb0000020f000 */
[----:B------:R-:W3:Y:S01]  /*1630*/  F2I.U32.TRUNC.NTZ R5, R4 ;  /* 0x0000000400057305 */ /* 0x000ee2000020f000 */
[----:B------:R-:W-:-:S05]  /*1640*/  LEA.HI.X.SX32 R3, R11, UR9, 0x1, P0 ;  /* 0x000000090b037c11 */ /* 0x000fca00080f0eff */
[----:B0-----:R-:W-:Y:S04]  /*1650*/  STG.E.U8 desc[UR6][R2.64], R15 ;  /* 0x0000000f02007986 */ /* 0x001fe8000c101106 */
[----:B-1----:R-:W-:Y:S04]  /*1660*/  STG.E.U8 desc[UR6][R2.64+0x1], R17 ;  /* 0x0000011102007986 */ /* 0x002fe8000c101106 */
[----:B--2---:R-:W-:Y:S04]  /*1670*/  STG.E.U8 desc[UR6][R2.64+0x2], R7 ;  /* 0x0000020702007986 */ /* 0x004fe8000c101106 */
[----:B---3--:R-:W-:Y:S01]  /*1680*/  STG.E.U8 desc[UR6][R2.64+0x3], R5 ;  /* 0x0000030502007986 */ /* 0x008fe2000c101106 */
[----:B------:R-:W-:Y:S05]  /*1690*/  EXIT ;  /* 0x000000000000794d */ /* 0x000fea0003800000 */
        .weak           $__internal_0_$__cuda_sm20_rcp_rn_f32_slowpath
        .type           $__internal_0_$__cuda_sm20_rcp_rn_f32_slowpath,@function
        .size           $__internal_0_$__cuda_sm20_rcp_rn_f32_slowpath,(.L_x_12 - $__internal_0_$__cuda_sm20_rcp_rn_f32_slowpath)
$__internal_0_$__cuda_sm20_rcp_rn_f32_slowpath:
[----:B------:R-:W-:-:S05]  /*16a0*/  IMAD.SHL.U32 R6, R0, 0x2, RZ ;  /* 0x0000000200067824 */ /* 0x000fca00078e00ff */
[----:B------:R-:W-:-:S04]  /*16b0*/  SHF.R.U32.HI R13, RZ, 0x18, R6 ;  /* 0x00000018ff0d7819 */ /* 0x000fc80000011606 */
[----:B------:R-:W-:-:S13]  /*16c0*/  ISETP.NE.U32.AND P0, PT, R13, RZ, PT ;  /* 0x000000ff0d00720c */ /* 0x000fda0003f05070 */
[----:B------:R-:W-:Y:S05]  /*16d0*/  @P0 BRA `(.L_x_8) ;  /* 0x00000000002c0947 */ /* 0x000fea0003800000 */
[----:B------:R-:W-:-:S05]  /*16e0*/  IMAD.SHL.U32 R6, R0, 0x2, RZ ;  /* 0x0000000200067824 */ /* 0x000fca00078e00ff */
[----:B------:R-:W-:-:S13]  /*16f0*/  ISETP.NE.AND P0, PT, R6, RZ, PT ;  /* 0x000000ff0600720c */ /* 0x000fda0003f05270 */
[----:B------:R2:W3:Y:S01]  /*1700*/  @!P0 MUFU.RCP R6, R0 ;  /* 0x0000000000068308 */ /* 0x0004e20000001000 */
[----:B------:R-:W-:Y:S05]  /*1710*/  @!P0 BRA `(.L_x_9) ;  /* 0x0000000000a48947 */ /* 0x000fea0003800000 */
[----:B------:R-:W-:-:S04]  /*1720*/  FFMA R7, R0, 1.84467440737095516160e+19, RZ ;  /* 0x5f80000000077823 */ /* 0x000fc800000000ff */
[----:B--2---:R-:W3:Y:S02]  /*1730*/  MUFU.RCP R0, R7 ;  /* 0x0000000700007308 */ /* 0x004ee40000001000 */
[----:B---3--:R-:W-:-:S04]  /*1740*/  FFMA R6, R7, R0, -1 ;  /* 0xbf80000007067423 */ /* 0x008fc80000000000 */
[----:B------:R-:W-:-:S04]  /*1750*/  FADD.FTZ R9, -R6, -RZ ;  /* 0x800000ff06097221 */ /* 0x000fc80000010100 */
[----:B------:R-:W-:-:S04]  /*1760*/  FFMA R0, R0, R9, R0 ;  /* 0x0000000900007223 */ /* 0x000fc80000000000 */
[----:B------:R-:W-:Y:S01]  /*1770*/  FFMA R6, R0, 1.84467440737095516160e+19, RZ ;  /* 0x5f80000000067823 */ /* 0x000fe200000000ff */
[----:B------:R-:W-:Y:S06]  /*1780*/  BRA `(.L_x_9) ;  /* 0x0000000000887947 */ /* 0x000fec0003800000 */
.L_x_8:
[----:B------:R-:W-:-:S05]  /*1790*/  VIADD R15, R13, 0xffffff03 ;  /* 0xffffff030d0f7836 */ /* 0x000fca0000000000 */
[----:B------:R-:W-:-:S13]  /*17a0*/  ISETP.GT.U32.AND P0, PT, R15, 0x1, PT ;  /* 0x000000010f00780c */ /* 0x000fda0003f04070 */
[----:B------:R-:W-:Y:S05]  /*17b0*/  @P0 BRA `(.L_x_10) ;  /* 0x0000000000780947 */ /* 0x000fea0003800000 */
[----:B------:R-:W-:Y:S01]  /*17c0*/  LOP3.LUT R6, R0, 0x7fffff, RZ, 0xc0, !PT ;  /* 0x007fffff00067812 */ /* 0x000fe200078ec0ff */
[----:B------:R-:W-:-:S03]  /*17d0*/  IMAD.MOV.U32 R14, RZ, RZ, 0x3 ;  /* 0x00000003ff0e7424 */ /* 0x000fc600078e00ff */
[----:B------:R-:W-:Y:S02]  /*17e0*/  LOP3.LUT R6, R6, 0x3f800000, RZ, 0xfc, !PT ;  /* 0x3f80000006067812 */ /* 0x000fe400078efcff */
[----:B------:R-:W-:Y:S02]  /*17f0*/  SHF.L.U32 R14, R14, R15, RZ ;  /* 0x0000000f0e0e7219 */ /* 0x000fe400000006ff */
[----:B------:R-:W0:Y:S02]  /*1800*/  MUFU.RCP R7, R6 ;  /* 0x0000000600077308 */ /* 0x000e240000001000 */
[----:B0-----:R-:W-:-:S04]  /*1810*/  FFMA R8, R6, R7, -1 ;  /* 0xbf80000006087423 */ /* 0x001fc80000000007 */
[----:B------:R-:W-:-:S04]  /*1820*/  FADD.FTZ R8, -R8, -RZ ;  /* 0x800000ff08087221 */ /* 0x000fc80000010100 */
[CCC-:B------:R-:W-:Y:S01]  /*1830*/  FFMA.RM R9, R7.reuse, R8.reuse, R7.reuse ;  /* 0x0000000807097223 */ /* 0x1c0fe20000004007 */
[----:B------:R-:W-:-:S04]  /*1840*/  FFMA.RP R8, R7, R8, R7 ;  /* 0x0000000807087223 */ /* 0x000fc80000008007 */
[C---:B------:R-:W-:Y:S02]  /*1850*/  LOP3.LUT R7, R9.reuse, 0x7fffff, RZ, 0xc0, !PT ;  /* 0x007fffff09077812 */ /* 0x040fe400078ec0ff */
[----:B------:R-:W-:Y:S02]  /*1860*/  FSETP.NEU.FTZ.AND P0, PT, R9, R8, PT ;  /* 0x000000080900720b */ /* 0x000fe40003f1d000 */
[----:B------:R-:W-:Y:S02]  /*1870*/  LOP3.LUT R7, R7, 0x800000, RZ, 0xfc, !PT ;  /* 0x0080000007077812 */ /* 0x000fe400078efcff */
[----:B------:R-:W-:Y:S02]  /*1880*/  SEL R8, RZ, 0xffffffff, !P0 ;  /* 0xffffffffff087807 */ /* 0x000fe40004000000 */
[----:B------:R-:W-:-:S03]  /*1890*/  LOP3.LUT R14, R14, R7, RZ, 0xc0, !PT ;  /* 0x000000070e0e7212 */ /* 0x000fc600078ec0ff */
[----:B------:R-:W-:Y:S01]  /*18a0*/  IMAD.MOV R8, RZ, RZ, -R8 ;  /* 0x000000ffff087224 */ /* 0x000fe200078e0a08 */
[----:B------:R-:W-:-:S04]  /*18b0*/  SHF.R.U32.HI R14, RZ, R15, R14 ;  /* 0x0000000fff0e7219 */ /* 0x000fc8000001160e */
[----:B------:R-:W-:Y:S02]  /*18c0*/  LOP3.LUT P1, RZ, R8, R15, R7, 0xf8, !PT ;  /* 0x0000000f08ff7212 */ /* 0x000fe4000782f807 */
[C---:B------:R-:W-:Y:S02]  /*18d0*/  LOP3.LUT P0, RZ, R14.reuse, 0x1, RZ, 0xc0, !PT ;  /* 0x000000010eff7812 */ /* 0x040fe4000780c0ff */
[----:B------:R-:W-:-:S04]  /*18e0*/  LOP3.LUT P2, RZ, R14, 0x2, RZ, 0xc0, !PT ;  /* 0x000000020eff7812 */ /* 0x000fc8000784c0ff */
[----:B------:R-:W-:Y:S02]  /*18f0*/  PLOP3.LUT P0, PT, P0, P1, P2, 0xe0, 0x0 ;  /* 0x000000000000781c */ /* 0x000fe40000703c20 */
[----:B------:R-:W-:Y:S02]  /*1900*/  LOP3.LUT P1, RZ, R0, 0x7fffff, RZ, 0xc0, !PT ;  /* 0x007fffff00ff7812 */ /* 0x000fe4000782c0ff */
[----:B------:R-:W-:-:S05]  /*1910*/  SEL R6, RZ, 0x1, !P0 ;  /* 0x00000001ff067807 */ /* 0x000fca0004000000 */
[----:B------:R-:W-:-:S05]  /*1920*/  IMAD.MOV R6, RZ, RZ, -R6 ;  /* 0x000000ffff067224 */ /* 0x000fca00078e0a06 */
[----:B------:R-:W-:Y:S02]  /*1930*/  ISETP.GE.AND P0, PT, R6, RZ, PT ;  /* 0x000000ff0600720c */ /* 0x000fe40003f06270 */
[----:B------:R-:W-:-:S04]  /*1940*/  IADD3 R6, PT, PT, R13, -0xfc, RZ ;  /* 0xffffff040d067810 */ /* 0x000fc80007ffe0ff */
[----:B------:R-:W-:-:S07]  /*1950*/  SHF.R.U32.HI R7, RZ, R6, R7 ;  /* 0x00000006ff077219 */ /* 0x000fce0000011607 */
[----:B------:R-:W-:-:S04]  /*1960*/  @!P0 VIADD R7, R7, 0x1 ;  /* 0x0000000107078836 */ /* 0x000fc80000000000 */
[----:B------:R-:W-:-:S05]  /*1970*/  @!P1 IMAD.SHL.U32 R7, R7, 0x2, RZ ;  /* 0x0000000207079824 */ /* 0x000fca00078e00ff */
[----:B------:R-:W-:Y:S01]  /*1980*/  LOP3.LUT R6, R7, 0x80000000, R0, 0xf8, !PT ;  /* 0x8000000007067812 */ /* 0x000fe200078ef800 */
[----:B------:R-:W-:Y:S06]  /*1990*/  BRA `(.L_x_9) ;  /* 0x0000000000047947 */ /* 0x000fec0003800000 */
.L_x_10:
[----:B------:R0:W1:Y:S02]  /*19a0*/  MUFU.RCP R6, R0 ;  /* 0x0000000000067308 */ /* 0x0000640000001000 */
.L_x_9:
[----:B0123--:R-:W-:Y:S02]  /*19b0*/  IMAD.MOV.U32 R0, RZ, RZ, R6 ;  /* 0x000000ffff007224 */ /* 0x00ffe400078e0006 */
[----:B------:R-:W-:Y:S02]  /*19c0*/  IMAD.MOV.U32 R6, RZ, RZ, R4 ;  /* 0x000000ffff067224 */ /* 0x000fe400078e0004 */
[----:B------:R-:W-:-:S04]  /*19d0*/  IMAD.MOV.U32 R7, RZ, RZ, 0x0 ;  /* 0x00000000ff077424 */ /* 0x000fc800078e00ff */
[----:B------:R-:W-:Y:S05]  /*19e0*/  RET.REL.NODEC R6 `(transform_rgba) ;  /* 0xffffffe406847950 */ /* 0x000fea0003c3ffff */
.L_x_11:
[----:B------:R-:W-:-:S00]  /*19f0*/  BRA `(.L_x_11) ;  /* 0xfffffffc00fc7947 */ /* 0x000fc0000383ffff */
[----:B------:R-:W-:-:S00]  /*1a00*/  NOP ;  /* 0x0000000000007918 */ /* 0x000fc00000000000 */
[----:B------:R-:W-:-:S00]  /*1a10*/  NOP ;  /* 0x0000000000007918 */ /* 0x000fc00000000000 */
[----:B------:R-:W-:-:S00]  /*1a20*/  NOP ;  /* 0x0000000000007918 */ /* 0x000fc00000000000 */
[----:B------:R-:W-:-:S00]  /*1a30*/  NOP ;  /* 0x0000000000007918 */ /* 0x000fc00000000000 */
[----:B------:R-:W-:-:S00]  /*1a40*/  NOP ;  /* 0x0000000000007918 */ /* 0x000fc00000000000 */
[----:B------:R-:W-:-:S00]  /*1a50*/  NOP ;  /* 0x0000000000007918 */ /* 0x000fc00000000000 */
[----:B------:R-:W-:-:S00]  /*1a60*/  NOP ;  /* 0x0000000000007918 */ /* 0x000fc00000000000 */
[----:B------:R-:W-:-:S00]  /*1a70*/  NOP ;  /* 0x0000000000007918 */ /* 0x000fc00000000000 */
.L_x_12:


//--------------------- .nv.global.init           --------------------------
	.section	.nv.global.init,"aw",@progbits
	.align	4
.nv.global.init:
	.type		__cudart_i2opi_f,@object
	.size		__cudart_i2opi_f,(.L_0 - __cudart_i2opi_f)
__cudart_i2opi_f:
        /*0000*/ 	.byte	0x41, 0x90, 0x43, 0x3c, 0x99, 0x95, 0x62, 0xdb, 0xc0, 0xdd, 0x34, 0xf5, 0xd1, 0x57, 0x27, 0xfc
        /*0010*/ 	.byte	0x29, 0x15, 0x44, 0x4e, 0x6e, 0x83, 0xf9, 0xa2
.L_0:


//--------------------- .nv.shared.reserved.0     --------------------------
	.section	.nv.shared.reserved.0,"aw",@nobits
	.weak		__nv_reservedSMEM_offset_0_alias
	.size		__nv_reservedSMEM_offset_0_alias, 0, 64
	.other		__nv_reservedSMEM_offset_0_alias,@"STO_CUDA_RESERVED_SHARED STV_DEFAULT"
__nv_reservedSMEM_offset_0_alias:
	.zero		0
	.zero		64


//--------------------- .nv.constant0.transform_rgba --------------------------
	.section	.nv.constant0.transform_rgba,"a",@progbits
	.sectionflags	@""
	.align	4
.nv.constant0.transform_rgba:
	.zero		964


//--------------------- SYMBOLS --------------------------

	.type		.nv.reservedSmem.offset0,@object
	.size		.nv.reservedSmem.offset0,0x4
